//
// Generated by NVIDIA NVVM Compiler
//
// Compiler Build ID: CL-36424714
// Cuda compilation tools, release 13.0, V13.0.88
// Based on NVVM 20.0.0
//

.version 9.0
.target sm_100
.address_size 64

	// .globl	_Z35find_passwords_multiple_salt_groupsPK12SaltGroupSoAiP13FoundPasswordPi
.extern .func  (.param .b32 func_retval0) vprintf
(
	.param .b64 vprintf_param_0,
	.param .b64 vprintf_param_1
)
;
.const .align 8 .u64 total_passwords = 56800235584;
.const .align 1 .b8 d_target_salt[17];
.const .align 1 .b8 d_target_hash[32];
.const .align 1 .b8 charset[63] = {97, 98, 99, 100, 101, 102, 103, 104, 105, 106, 107, 108, 109, 110, 111, 112, 113, 114, 115, 116, 117, 118, 119, 120, 121, 122, 65, 66, 67, 68, 69, 70, 71, 72, 73, 74, 75, 76, 77, 78, 79, 80, 81, 82, 83, 84, 85, 86, 87, 88, 89, 90, 48, 49, 50, 51, 52, 53, 54, 55, 56, 57};
.const .align 4 .b8 K[256] = {152, 47, 138, 66, 145, 68, 55, 113, 207, 251, 192, 181, 165, 219, 181, 233, 91, 194, 86, 57, 241, 17, 241, 89, 164, 130, 63, 146, 213, 94, 28, 171, 152, 170, 7, 216, 1, 91, 131, 18, 190, 133, 49, 36, 195, 125, 12, 85, 116, 93, 190, 114, 254, 177, 222, 128, 167, 6, 220, 155, 116, 241, 155, 193, 193, 105, 155, 228, 134, 71, 190, 239, 198, 157, 193, 15, 204, 161, 12, 36, 111, 44, 233, 45, 170, 132, 116, 74, 220, 169, 176, 92, 218, 136, 249, 118, 82, 81, 62, 152, 109, 198, 49, 168, 200, 39, 3, 176, 199, 127, 89, 191, 243, 11, 224, 198, 71, 145, 167, 213, 81, 99, 202, 6, 103, 41, 41, 20, 133, 10, 183, 39, 56, 33, 27, 46, 252, 109, 44, 77, 19, 13, 56, 83, 84, 115, 10, 101, 187, 10, 106, 118, 46, 201, 194, 129, 133, 44, 114, 146, 161, 232, 191, 162, 75, 102, 26, 168, 112, 139, 75, 194, 163, 81, 108, 199, 25, 232, 146, 209, 36, 6, 153, 214, 133, 53, 14, 244, 112, 160, 106, 16, 22, 193, 164, 25, 8, 108, 55, 30, 76, 119, 72, 39, 181, 188, 176, 52, 179, 12, 28, 57, 74, 170, 216, 78, 79, 202, 156, 91, 243, 111, 46, 104, 238, 130, 143, 116, 111, 99, 165, 120, 20, 120, 200, 132, 8, 2, 199, 140, 250, 255, 190, 144, 235, 108, 80, 164, 247, 163, 249, 190, 242, 120, 113, 198};
// _ZZ35find_passwords_multiple_salt_groupsPK12SaltGroupSoAiP13FoundPasswordPiE11shared_salt has been demoted
.global .align 1 .b8 $str[38] = {84, 97, 114, 103, 101, 116, 32, 104, 97, 115, 104, 32, 102, 111, 114, 32, 103, 114, 111, 117, 112, 32, 37, 100, 44, 32, 105, 110, 100, 101, 120, 32, 37, 108, 100, 58, 32};
.global .align 1 .b8 $str$1[5] = {37, 48, 50, 120};
.global .align 1 .b8 $str$2[2] = {10};
.global .align 1 .b8 $str$3[54] = {77, 97, 116, 99, 104, 32, 102, 111, 117, 110, 100, 58, 32, 80, 97, 115, 115, 119, 111, 114, 100, 32, 61, 32, 37, 115, 44, 32, 71, 114, 111, 117, 112, 32, 61, 32, 37, 100, 44, 32, 73, 110, 100, 101, 120, 32, 61, 32, 37, 108, 108, 117, 10};

.visible .entry _Z35find_passwords_multiple_salt_groupsPK12SaltGroupSoAiP13FoundPasswordPi(
	.param .u64 .ptr .align 1 _Z35find_passwords_multiple_salt_groupsPK12SaltGroupSoAiP13FoundPasswordPi_param_0,
	.param .u32 _Z35find_passwords_multiple_salt_groupsPK12SaltGroupSoAiP13FoundPasswordPi_param_1,
	.param .u64 .ptr .align 1 _Z35find_passwords_multiple_salt_groupsPK12SaltGroupSoAiP13FoundPasswordPi_param_2,
	.param .u64 .ptr .align 1 _Z35find_passwords_multiple_salt_groupsPK12SaltGroupSoAiP13FoundPasswordPi_param_3
)
{
	.local .align 16 .b8 	__local_depot0[80];
	.reg .b64 	%SP;
	.reg .b64 	%SPL;
	.reg .pred 	%p<27>;
	.reg .b16 	%rs<46>;
	.reg .b32 	%r<2781>;
	.reg .b64 	%rd<96>;
	// demoted variable
	.shared .align 8 .b8 _ZZ35find_passwords_multiple_salt_groupsPK12SaltGroupSoAiP13FoundPasswordPiE11shared_salt[8];
	mov.u64 	%SPL, __local_depot0;
	cvta.local.u64 	%SP, %SPL;
	ld.param.u64 	%rd23, [_Z35find_passwords_multiple_salt_groupsPK12SaltGroupSoAiP13FoundPasswordPi_param_0];
	ld.param.u64 	%rd24, [_Z35find_passwords_multiple_salt_groupsPK12SaltGroupSoAiP13FoundPasswordPi_param_2];
	ld.param.u64 	%rd22, [_Z35find_passwords_multiple_salt_groupsPK12SaltGroupSoAiP13FoundPasswordPi_param_3];
	cvta.to.global.u64 	%rd1, %rd24;
	cvta.to.global.u64 	%rd2, %rd23;
	add.u64 	%rd3, %SPL, 0;
	add.u64 	%rd4, %SPL, 16;
	add.u64 	%rd5, %SPL, 48;
	mov.u32 	%r1, %tid.x;
	setp.gt.u32 	%p3, %r1, 7;
	@%p3 bra 	$L__BB0_2;
	ld.global.nc.u64 	%rd28, [%rd2];
	cvt.u64.u32 	%rd29, %r1;
	add.s64 	%rd30, %rd28, %rd29;
	ld.u8 	%rs1, [%rd30];
	mov.u32 	%r68, _ZZ35find_passwords_multiple_salt_groupsPK12SaltGroupSoAiP13FoundPasswordPiE11shared_salt;
	add.s32 	%r69, %r68, %r1;
	st.shared.u8 	[%r69], %rs1;
$L__BB0_2:
	mov.u32 	%r102, %ntid.x;
	bar.sync 	0;
	ld.shared.u64 	%rd31, [_ZZ35find_passwords_multiple_salt_groupsPK12SaltGroupSoAiP13FoundPasswordPiE11shared_salt];
	st.local.u16 	[%rd3+6], %rd31;
	shr.u64 	%rd32, %rd31, 48;
	st.local.u16 	[%rd3+12], %rd32;
	shr.u64 	%rd33, %rd31, 32;
	st.local.u16 	[%rd3+10], %rd33;
	shr.u64 	%rd34, %rd31, 16;
	st.local.u16 	[%rd3+8], %rd34;
	ld.global.nc.u32 	%r2, [%rd2+16];
	mov.b32 	%r86, 0;
	mov.b32 	%r78, 17;
	// begin inline asm
	shf.r.wrap.b32 %r70, %r86, %r86, %r78;
	// end inline asm
	mov.b32 	%r81, 19;
	// begin inline asm
	shf.r.wrap.b32 %r73, %r86, %r86, %r81;
	// end inline asm
	xor.b32  	%r3, %r70, %r73;
	mov.b32 	%r92, 112;
	// begin inline asm
	shf.r.wrap.b32 %r76, %r92, %r92, %r78;
	// end inline asm
	// begin inline asm
	shf.r.wrap.b32 %r79, %r92, %r92, %r81;
	// end inline asm
	xor.b32  	%r4, %r76, %r79;
	mov.b32 	%r90, 7;
	// begin inline asm
	shf.r.wrap.b32 %r82, %r86, %r86, %r90;
	// end inline asm
	mov.b32 	%r93, 18;
	// begin inline asm
	shf.r.wrap.b32 %r85, %r86, %r86, %r93;
	// end inline asm
	xor.b32  	%r5, %r82, %r85;
	// begin inline asm
	shf.r.wrap.b32 %r88, %r92, %r92, %r90;
	// end inline asm
	// begin inline asm
	shf.r.wrap.b32 %r91, %r92, %r92, %r93;
	// end inline asm
	xor.b32  	%r103, %r88, %r91;
	xor.b32  	%r6, %r103, 14;
	mov.u32 	%r104, %nctaid.x;
	mul.lo.s32 	%r105, %r102, %r104;
	cvt.u64.u32 	%rd6, %r105;
	mov.u32 	%r106, %ctaid.x;
	mad.lo.s32 	%r107, %r106, %r102, %r1;
	cvt.u64.u32 	%rd92, %r107;
	cvta.to.global.u64 	%rd8, %rd22;
	mov.b32 	%r2778, 1779033703;
	mov.b32 	%r2777, -1150833019;
	mov.b32 	%r2776, 1013904242;
	mov.b32 	%r2775, -1521486534;
	mov.b32 	%r2774, 1359893119;
	mov.b32 	%r2773, -1694144372;
	mov.b32 	%r2772, 528734635;
	mov.b32 	%r2771, 1541459225;
$L__BB0_3:
	setp.lt.s32 	%p4, %r2, 1;
	mov.u64 	%rd35, charset;
	shr.u64 	%rd36, %rd92, 1;
	mul.hi.u64 	%rd37, %rd36, -8925843906633654007;
	shr.u64 	%rd38, %rd37, 4;
	mul.lo.s64 	%rd39, %rd38, 62;
	sub.s64 	%rd40, %rd92, %rd39;
	add.s64 	%rd41, %rd35, %rd40;
	ld.const.u8 	%rs2, [%rd41];
	cvt.u32.u64 	%r600, %rd38;
	shr.u32 	%r601, %r600, 1;
	mul.hi.u32 	%r602, %r601, -2078209981;
	shr.u32 	%r603, %r602, 4;
	mul.lo.s32 	%r604, %r603, 62;
	sub.s32 	%r605, %r600, %r604;
	cvt.u64.u32 	%rd42, %r605;
	add.s64 	%rd43, %rd35, %rd42;
	ld.const.u8 	%rs3, [%rd43];
	add.u64 	%rd45, %SPL, 0;
	st.local.v2.u8 	[%rd45], {%rs2, %rs3};
	mul.hi.u64 	%rd46, %rd92, 2457006494729263899;
	shr.u64 	%rd47, %rd46, 9;
	cvt.u32.u64 	%r606, %rd47;
	shr.u32 	%r607, %r606, 1;
	mul.hi.u32 	%r608, %r607, -2078209981;
	shr.u32 	%r609, %r608, 4;
	mul.lo.s32 	%r610, %r609, 62;
	sub.s32 	%r611, %r606, %r610;
	cvt.u64.u32 	%rd48, %r611;
	add.s64 	%rd49, %rd35, %rd48;
	ld.const.u8 	%rs4, [%rd49];
	shr.u64 	%rd50, %rd92, 3;
	mul.hi.u64 	%rd51, %rd50, 2536264768752788541;
	shr.u64 	%rd52, %rd51, 12;
	cvt.u32.u64 	%r612, %rd52;
	shr.u32 	%r613, %r612, 1;
	mul.hi.u32 	%r614, %r613, -2078209981;
	shr.u32 	%r615, %r614, 4;
	mul.lo.s32 	%r616, %r615, 62;
	sub.s32 	%r617, %r612, %r616;
	cvt.u64.u32 	%rd53, %r617;
	add.s64 	%rd54, %rd35, %rd53;
	ld.const.u8 	%rs5, [%rd54];
	st.local.v2.u8 	[%rd45+2], {%rs4, %rs5};
	mul.hi.u64 	%rd55, %rd92, 5236159522586402149;
	shr.u64 	%rd56, %rd55, 22;
	cvt.u16.u64 	%rs6, %rd56;
	shr.u16 	%rs7, %rs6, 1;
	mul.hi.u16 	%rs8, %rs7, 16913;
	shr.u16 	%rs9, %rs8, 3;
	mul.lo.s16 	%rs10, %rs9, 62;
	sub.s16 	%rs11, %rs6, %rs10;
	cvt.u64.u16 	%rd57, %rs11;
	add.s64 	%rd58, %rd35, %rd57;
	ld.const.u8 	%rs12, [%rd58];
	mul.hi.u64 	%rd59, %rd92, 2702533947141368851;
	shr.u64 	%rd60, %rd59, 27;
	add.s64 	%rd61, %rd35, %rd60;
	ld.const.u8 	%rs13, [%rd61];
	st.local.v2.u8 	[%rd45+4], {%rs12, %rs13};
	ld.local.v2.u8 	{%rs14, %rs15}, [%rd45+6];
	ld.local.v2.u8 	{%rs16, %rs17}, [%rd45+8];
	ld.local.v2.u8 	{%rs18, %rs19}, [%rd45+10];
	ld.local.v2.u8 	{%rs20, %rs21}, [%rd45+12];
	cvt.u32.u16 	%r618, %rs2;
	shl.b32 	%r619, %r618, 24;
	cvt.u32.u16 	%r620, %rs3;
	shl.b32 	%r621, %r620, 16;
	and.b32  	%r622, %r621, 16711680;
	or.b32  	%r623, %r622, %r619;
	mul.wide.u16 	%r624, %rs4, 256;
	or.b32  	%r625, %r623, %r624;
	cvt.u32.u16 	%r626, %rs5;
	and.b32  	%r627, %r626, 255;
	or.b32  	%r628, %r625, %r627;
	cvt.u32.u16 	%r629, %rs12;
	shl.b32 	%r630, %r629, 24;
	cvt.u32.u16 	%r631, %rs13;
	shl.b32 	%r632, %r631, 16;
	and.b32  	%r633, %r632, 16711680;
	or.b32  	%r634, %r633, %r630;
	mul.wide.u16 	%r635, %rs14, 256;
	or.b32  	%r636, %r634, %r635;
	cvt.u32.u16 	%r637, %rs15;
	or.b32  	%r112, %r636, %r637;
	cvt.u32.u16 	%r638, %rs16;
	shl.b32 	%r639, %r638, 24;
	cvt.u32.u16 	%r640, %rs17;
	shl.b32 	%r641, %r640, 16;
	or.b32  	%r642, %r641, %r639;
	mul.wide.u16 	%r643, %rs18, 256;
	or.b32  	%r644, %r642, %r643;
	cvt.u32.u16 	%r645, %rs19;
	or.b32  	%r118, %r644, %r645;
	cvt.u32.u16 	%r646, %rs20;
	shl.b32 	%r647, %r646, 24;
	cvt.u32.u16 	%r648, %rs21;
	shl.b32 	%r649, %r648, 16;
	or.b32  	%r650, %r647, %r649;
	or.b32  	%r124, %r650, 32768;
	mov.b32 	%r590, 7;
	// begin inline asm
	shf.r.wrap.b32 %r108, %r112, %r112, %r590;
	// end inline asm
	mov.b32 	%r593, 18;
	// begin inline asm
	shf.r.wrap.b32 %r111, %r112, %r112, %r593;
	// end inline asm
	shr.u32 	%r651, %r112, 3;
	xor.b32  	%r652, %r651, %r108;
	xor.b32  	%r653, %r652, %r111;
	add.s32 	%r654, %r628, %r653;
	add.s32 	%r208, %r654, %r3;
	// begin inline asm
	shf.r.wrap.b32 %r114, %r118, %r118, %r590;
	// end inline asm
	// begin inline asm
	shf.r.wrap.b32 %r117, %r118, %r118, %r593;
	// end inline asm
	shr.u32 	%r655, %r118, 3;
	xor.b32  	%r656, %r655, %r114;
	xor.b32  	%r657, %r656, %r117;
	add.s32 	%r658, %r112, %r657;
	add.s32 	%r220, %r658, %r4;
	// begin inline asm
	shf.r.wrap.b32 %r120, %r124, %r124, %r590;
	// end inline asm
	// begin inline asm
	shf.r.wrap.b32 %r123, %r124, %r124, %r593;
	// end inline asm
	shr.u32 	%r659, %r124, 3;
	xor.b32  	%r660, %r659, %r120;
	xor.b32  	%r661, %r660, %r123;
	mov.b32 	%r596, 17;
	// begin inline asm
	shf.r.wrap.b32 %r126, %r208, %r208, %r596;
	// end inline asm
	mov.b32 	%r599, 19;
	// begin inline asm
	shf.r.wrap.b32 %r129, %r208, %r208, %r599;
	// end inline asm
	shr.u32 	%r662, %r208, 10;
	xor.b32  	%r663, %r662, %r126;
	xor.b32  	%r664, %r663, %r129;
	add.s32 	%r665, %r118, %r661;
	add.s32 	%r232, %r665, %r664;
	// begin inline asm
	shf.r.wrap.b32 %r132, %r220, %r220, %r596;
	// end inline asm
	// begin inline asm
	shf.r.wrap.b32 %r135, %r220, %r220, %r599;
	// end inline asm
	shr.u32 	%r666, %r220, 10;
	xor.b32  	%r667, %r666, %r132;
	xor.b32  	%r668, %r667, %r135;
	add.s32 	%r669, %r124, %r5;
	add.s32 	%r244, %r669, %r668;
	// begin inline asm
	shf.r.wrap.b32 %r138, %r232, %r232, %r596;
	// end inline asm
	// begin inline asm
	shf.r.wrap.b32 %r141, %r232, %r232, %r599;
	// end inline asm
	shr.u32 	%r670, %r232, 10;
	xor.b32  	%r671, %r670, %r138;
	xor.b32  	%r672, %r671, %r141;
	add.s32 	%r256, %r5, %r672;
	// begin inline asm
	shf.r.wrap.b32 %r144, %r244, %r244, %r596;
	// end inline asm
	// begin inline asm
	shf.r.wrap.b32 %r147, %r244, %r244, %r599;
	// end inline asm
	shr.u32 	%r673, %r244, 10;
	xor.b32  	%r674, %r673, %r144;
	xor.b32  	%r675, %r674, %r147;
	add.s32 	%r268, %r5, %r675;
	// begin inline asm
	shf.r.wrap.b32 %r150, %r256, %r256, %r596;
	// end inline asm
	// begin inline asm
	shf.r.wrap.b32 %r153, %r256, %r256, %r599;
	// end inline asm
	shr.u32 	%r676, %r256, 10;
	xor.b32  	%r677, %r676, %r150;
	xor.b32  	%r678, %r677, %r153;
	add.s32 	%r679, %r5, %r678;
	add.s32 	%r163, %r679, 112;
	// begin inline asm
	shf.r.wrap.b32 %r156, %r268, %r268, %r596;
	// end inline asm
	// begin inline asm
	shf.r.wrap.b32 %r159, %r268, %r268, %r599;
	// end inline asm
	shr.u32 	%r680, %r268, 10;
	xor.b32  	%r681, %r680, %r156;
	xor.b32  	%r682, %r681, %r159;
	add.s32 	%r683, %r5, %r208;
	add.s32 	%r292, %r683, %r682;
	// begin inline asm
	shf.r.wrap.b32 %r162, %r163, %r163, %r596;
	// end inline asm
	// begin inline asm
	shf.r.wrap.b32 %r165, %r163, %r163, %r599;
	// end inline asm
	shr.u32 	%r684, %r163, 10;
	xor.b32  	%r685, %r684, %r162;
	xor.b32  	%r686, %r685, %r165;
	add.s32 	%r687, %r5, %r220;
	add.s32 	%r304, %r687, %r686;
	// begin inline asm
	shf.r.wrap.b32 %r168, %r292, %r292, %r596;
	// end inline asm
	// begin inline asm
	shf.r.wrap.b32 %r171, %r292, %r292, %r599;
	// end inline asm
	shr.u32 	%r688, %r292, 10;
	xor.b32  	%r689, %r688, %r168;
	xor.b32  	%r690, %r689, %r171;
	add.s32 	%r691, %r5, %r232;
	add.s32 	%r316, %r691, %r690;
	// begin inline asm
	shf.r.wrap.b32 %r174, %r304, %r304, %r596;
	// end inline asm
	// begin inline asm
	shf.r.wrap.b32 %r177, %r304, %r304, %r599;
	// end inline asm
	shr.u32 	%r692, %r304, 10;
	xor.b32  	%r693, %r692, %r174;
	xor.b32  	%r694, %r693, %r177;
	add.s32 	%r695, %r5, %r244;
	add.s32 	%r328, %r695, %r694;
	// begin inline asm
	shf.r.wrap.b32 %r180, %r316, %r316, %r596;
	// end inline asm
	// begin inline asm
	shf.r.wrap.b32 %r183, %r316, %r316, %r599;
	// end inline asm
	shr.u32 	%r696, %r316, 10;
	xor.b32  	%r697, %r696, %r180;
	xor.b32  	%r698, %r697, %r183;
	add.s32 	%r699, %r256, %r5;
	add.s32 	%r340, %r699, %r698;
	// begin inline asm
	shf.r.wrap.b32 %r186, %r328, %r328, %r596;
	// end inline asm
	// begin inline asm
	shf.r.wrap.b32 %r189, %r328, %r328, %r599;
	// end inline asm
	shr.u32 	%r700, %r328, 10;
	xor.b32  	%r701, %r700, %r186;
	xor.b32  	%r702, %r701, %r189;
	add.s32 	%r703, %r268, %r5;
	add.s32 	%r352, %r703, %r702;
	// begin inline asm
	shf.r.wrap.b32 %r192, %r340, %r340, %r596;
	// end inline asm
	// begin inline asm
	shf.r.wrap.b32 %r195, %r340, %r340, %r599;
	// end inline asm
	shr.u32 	%r704, %r340, 10;
	xor.b32  	%r705, %r704, %r192;
	xor.b32  	%r706, %r705, %r195;
	add.s32 	%r707, %r5, %r163;
	add.s32 	%r364, %r707, %r706;
	// begin inline asm
	shf.r.wrap.b32 %r198, %r352, %r352, %r596;
	// end inline asm
	// begin inline asm
	shf.r.wrap.b32 %r201, %r352, %r352, %r599;
	// end inline asm
	shr.u32 	%r708, %r352, 10;
	xor.b32  	%r709, %r708, %r198;
	xor.b32  	%r710, %r709, %r201;
	add.s32 	%r711, %r6, %r292;
	add.s32 	%r376, %r711, %r710;
	// begin inline asm
	shf.r.wrap.b32 %r204, %r208, %r208, %r590;
	// end inline asm
	// begin inline asm
	shf.r.wrap.b32 %r207, %r208, %r208, %r593;
	// end inline asm
	shr.u32 	%r712, %r208, 3;
	xor.b32  	%r713, %r712, %r204;
	xor.b32  	%r714, %r713, %r207;
	// begin inline asm
	shf.r.wrap.b32 %r210, %r364, %r364, %r596;
	// end inline asm
	// begin inline asm
	shf.r.wrap.b32 %r213, %r364, %r364, %r599;
	// end inline asm
	shr.u32 	%r715, %r364, 10;
	xor.b32  	%r716, %r715, %r210;
	xor.b32  	%r717, %r716, %r213;
	add.s32 	%r718, %r714, %r304;
	add.s32 	%r719, %r718, %r717;
	add.s32 	%r235, %r719, 112;
	// begin inline asm
	shf.r.wrap.b32 %r216, %r220, %r220, %r590;
	// end inline asm
	// begin inline asm
	shf.r.wrap.b32 %r219, %r220, %r220, %r593;
	// end inline asm
	shr.u32 	%r720, %r220, 3;
	xor.b32  	%r721, %r720, %r216;
	xor.b32  	%r722, %r721, %r219;
	// begin inline asm
	shf.r.wrap.b32 %r222, %r376, %r376, %r596;
	// end inline asm
	// begin inline asm
	shf.r.wrap.b32 %r225, %r376, %r376, %r599;
	// end inline asm
	shr.u32 	%r723, %r376, 10;
	xor.b32  	%r724, %r723, %r222;
	xor.b32  	%r725, %r724, %r225;
	add.s32 	%r726, %r208, %r722;
	add.s32 	%r727, %r726, %r316;
	add.s32 	%r400, %r727, %r725;
	// begin inline asm
	shf.r.wrap.b32 %r228, %r232, %r232, %r590;
	// end inline asm
	// begin inline asm
	shf.r.wrap.b32 %r231, %r232, %r232, %r593;
	// end inline asm
	shr.u32 	%r728, %r232, 3;
	xor.b32  	%r729, %r728, %r228;
	xor.b32  	%r730, %r729, %r231;
	// begin inline asm
	shf.r.wrap.b32 %r234, %r235, %r235, %r596;
	// end inline asm
	// begin inline asm
	shf.r.wrap.b32 %r237, %r235, %r235, %r599;
	// end inline asm
	shr.u32 	%r731, %r235, 10;
	xor.b32  	%r732, %r731, %r234;
	xor.b32  	%r733, %r732, %r237;
	add.s32 	%r734, %r220, %r730;
	add.s32 	%r735, %r734, %r328;
	add.s32 	%r412, %r735, %r733;
	// begin inline asm
	shf.r.wrap.b32 %r240, %r244, %r244, %r590;
	// end inline asm
	// begin inline asm
	shf.r.wrap.b32 %r243, %r244, %r244, %r593;
	// end inline asm
	shr.u32 	%r736, %r244, 3;
	xor.b32  	%r737, %r736, %r240;
	xor.b32  	%r738, %r737, %r243;
	// begin inline asm
	shf.r.wrap.b32 %r246, %r400, %r400, %r596;
	// end inline asm
	// begin inline asm
	shf.r.wrap.b32 %r249, %r400, %r400, %r599;
	// end inline asm
	shr.u32 	%r739, %r400, 10;
	xor.b32  	%r740, %r739, %r246;
	xor.b32  	%r741, %r740, %r249;
	add.s32 	%r742, %r232, %r738;
	add.s32 	%r743, %r742, %r340;
	add.s32 	%r424, %r743, %r741;
	// begin inline asm
	shf.r.wrap.b32 %r252, %r256, %r256, %r590;
	// end inline asm
	// begin inline asm
	shf.r.wrap.b32 %r255, %r256, %r256, %r593;
	// end inline asm
	shr.u32 	%r744, %r256, 3;
	xor.b32  	%r745, %r744, %r252;
	xor.b32  	%r746, %r745, %r255;
	// begin inline asm
	shf.r.wrap.b32 %r258, %r412, %r412, %r596;
	// end inline asm
	// begin inline asm
	shf.r.wrap.b32 %r261, %r412, %r412, %r599;
	// end inline asm
	shr.u32 	%r747, %r412, 10;
	xor.b32  	%r748, %r747, %r258;
	xor.b32  	%r749, %r748, %r261;
	add.s32 	%r750, %r244, %r746;
	add.s32 	%r751, %r750, %r352;
	add.s32 	%r436, %r751, %r749;
	// begin inline asm
	shf.r.wrap.b32 %r264, %r268, %r268, %r590;
	// end inline asm
	// begin inline asm
	shf.r.wrap.b32 %r267, %r268, %r268, %r593;
	// end inline asm
	shr.u32 	%r752, %r268, 3;
	xor.b32  	%r753, %r752, %r264;
	xor.b32  	%r754, %r753, %r267;
	// begin inline asm
	shf.r.wrap.b32 %r270, %r424, %r424, %r596;
	// end inline asm
	// begin inline asm
	shf.r.wrap.b32 %r273, %r424, %r424, %r599;
	// end inline asm
	shr.u32 	%r755, %r424, 10;
	xor.b32  	%r756, %r755, %r270;
	xor.b32  	%r757, %r756, %r273;
	add.s32 	%r758, %r256, %r754;
	add.s32 	%r759, %r758, %r364;
	add.s32 	%r448, %r759, %r757;
	// begin inline asm
	shf.r.wrap.b32 %r276, %r163, %r163, %r590;
	// end inline asm
	// begin inline asm
	shf.r.wrap.b32 %r279, %r163, %r163, %r593;
	// end inline asm
	shr.u32 	%r760, %r163, 3;
	xor.b32  	%r761, %r760, %r276;
	xor.b32  	%r762, %r761, %r279;
	// begin inline asm
	shf.r.wrap.b32 %r282, %r436, %r436, %r596;
	// end inline asm
	// begin inline asm
	shf.r.wrap.b32 %r285, %r436, %r436, %r599;
	// end inline asm
	shr.u32 	%r763, %r436, 10;
	xor.b32  	%r764, %r763, %r282;
	xor.b32  	%r765, %r764, %r285;
	add.s32 	%r766, %r268, %r762;
	add.s32 	%r767, %r766, %r376;
	add.s32 	%r460, %r767, %r765;
	// begin inline asm
	shf.r.wrap.b32 %r288, %r292, %r292, %r590;
	// end inline asm
	// begin inline asm
	shf.r.wrap.b32 %r291, %r292, %r292, %r593;
	// end inline asm
	shr.u32 	%r768, %r292, 3;
	xor.b32  	%r769, %r768, %r288;
	xor.b32  	%r770, %r769, %r291;
	// begin inline asm
	shf.r.wrap.b32 %r294, %r448, %r448, %r596;
	// end inline asm
	// begin inline asm
	shf.r.wrap.b32 %r297, %r448, %r448, %r599;
	// end inline asm
	shr.u32 	%r771, %r448, 10;
	xor.b32  	%r772, %r771, %r294;
	xor.b32  	%r773, %r772, %r297;
	add.s32 	%r774, %r163, %r770;
	add.s32 	%r775, %r774, %r235;
	add.s32 	%r472, %r775, %r773;
	// begin inline asm
	shf.r.wrap.b32 %r300, %r304, %r304, %r590;
	// end inline asm
	// begin inline asm
	shf.r.wrap.b32 %r303, %r304, %r304, %r593;
	// end inline asm
	shr.u32 	%r776, %r304, 3;
	xor.b32  	%r777, %r776, %r300;
	xor.b32  	%r778, %r777, %r303;
	// begin inline asm
	shf.r.wrap.b32 %r306, %r460, %r460, %r596;
	// end inline asm
	// begin inline asm
	shf.r.wrap.b32 %r309, %r460, %r460, %r599;
	// end inline asm
	shr.u32 	%r779, %r460, 10;
	xor.b32  	%r780, %r779, %r306;
	xor.b32  	%r781, %r780, %r309;
	add.s32 	%r782, %r292, %r778;
	add.s32 	%r783, %r782, %r400;
	add.s32 	%r484, %r783, %r781;
	// begin inline asm
	shf.r.wrap.b32 %r312, %r316, %r316, %r590;
	// end inline asm
	// begin inline asm
	shf.r.wrap.b32 %r315, %r316, %r316, %r593;
	// end inline asm
	shr.u32 	%r784, %r316, 3;
	xor.b32  	%r785, %r784, %r312;
	xor.b32  	%r786, %r785, %r315;
	// begin inline asm
	shf.r.wrap.b32 %r318, %r472, %r472, %r596;
	// end inline asm
	// begin inline asm
	shf.r.wrap.b32 %r321, %r472, %r472, %r599;
	// end inline asm
	shr.u32 	%r787, %r472, 10;
	xor.b32  	%r788, %r787, %r318;
	xor.b32  	%r789, %r788, %r321;
	add.s32 	%r790, %r304, %r786;
	add.s32 	%r791, %r790, %r412;
	add.s32 	%r496, %r791, %r789;
	// begin inline asm
	shf.r.wrap.b32 %r324, %r328, %r328, %r590;
	// end inline asm
	// begin inline asm
	shf.r.wrap.b32 %r327, %r328, %r328, %r593;
	// end inline asm
	shr.u32 	%r792, %r328, 3;
	xor.b32  	%r793, %r792, %r324;
	xor.b32  	%r794, %r793, %r327;
	// begin inline asm
	shf.r.wrap.b32 %r330, %r484, %r484, %r596;
	// end inline asm
	// begin inline asm
	shf.r.wrap.b32 %r333, %r484, %r484, %r599;
	// end inline asm
	shr.u32 	%r795, %r484, 10;
	xor.b32  	%r796, %r795, %r330;
	xor.b32  	%r797, %r796, %r333;
	add.s32 	%r798, %r316, %r794;
	add.s32 	%r799, %r798, %r424;
	add.s32 	%r508, %r799, %r797;
	// begin inline asm
	shf.r.wrap.b32 %r336, %r340, %r340, %r590;
	// end inline asm
	// begin inline asm
	shf.r.wrap.b32 %r339, %r340, %r340, %r593;
	// end inline asm
	shr.u32 	%r800, %r340, 3;
	xor.b32  	%r801, %r800, %r336;
	xor.b32  	%r802, %r801, %r339;
	// begin inline asm
	shf.r.wrap.b32 %r342, %r496, %r496, %r596;
	// end inline asm
	// begin inline asm
	shf.r.wrap.b32 %r345, %r496, %r496, %r599;
	// end inline asm
	shr.u32 	%r803, %r496, 10;
	xor.b32  	%r804, %r803, %r342;
	xor.b32  	%r805, %r804, %r345;
	add.s32 	%r806, %r328, %r802;
	add.s32 	%r807, %r806, %r436;
	add.s32 	%r520, %r807, %r805;
	// begin inline asm
	shf.r.wrap.b32 %r348, %r352, %r352, %r590;
	// end inline asm
	// begin inline asm
	shf.r.wrap.b32 %r351, %r352, %r352, %r593;
	// end inline asm
	shr.u32 	%r808, %r352, 3;
	xor.b32  	%r809, %r808, %r348;
	xor.b32  	%r810, %r809, %r351;
	// begin inline asm
	shf.r.wrap.b32 %r354, %r508, %r508, %r596;
	// end inline asm
	// begin inline asm
	shf.r.wrap.b32 %r357, %r508, %r508, %r599;
	// end inline asm
	shr.u32 	%r811, %r508, 10;
	xor.b32  	%r812, %r811, %r354;
	xor.b32  	%r813, %r812, %r357;
	add.s32 	%r814, %r340, %r810;
	add.s32 	%r815, %r814, %r448;
	add.s32 	%r532, %r815, %r813;
	// begin inline asm
	shf.r.wrap.b32 %r360, %r364, %r364, %r590;
	// end inline asm
	// begin inline asm
	shf.r.wrap.b32 %r363, %r364, %r364, %r593;
	// end inline asm
	shr.u32 	%r816, %r364, 3;
	xor.b32  	%r817, %r816, %r360;
	xor.b32  	%r818, %r817, %r363;
	// begin inline asm
	shf.r.wrap.b32 %r366, %r520, %r520, %r596;
	// end inline asm
	// begin inline asm
	shf.r.wrap.b32 %r369, %r520, %r520, %r599;
	// end inline asm
	shr.u32 	%r819, %r520, 10;
	xor.b32  	%r820, %r819, %r366;
	xor.b32  	%r821, %r820, %r369;
	add.s32 	%r822, %r352, %r818;
	add.s32 	%r823, %r822, %r460;
	add.s32 	%r544, %r823, %r821;
	// begin inline asm
	shf.r.wrap.b32 %r372, %r376, %r376, %r590;
	// end inline asm
	// begin inline asm
	shf.r.wrap.b32 %r375, %r376, %r376, %r593;
	// end inline asm
	shr.u32 	%r824, %r376, 3;
	xor.b32  	%r825, %r824, %r372;
	xor.b32  	%r826, %r825, %r375;
	// begin inline asm
	shf.r.wrap.b32 %r378, %r532, %r532, %r596;
	// end inline asm
	// begin inline asm
	shf.r.wrap.b32 %r381, %r532, %r532, %r599;
	// end inline asm
	shr.u32 	%r827, %r532, 10;
	xor.b32  	%r828, %r827, %r378;
	xor.b32  	%r829, %r828, %r381;
	add.s32 	%r830, %r364, %r826;
	add.s32 	%r831, %r830, %r472;
	add.s32 	%r556, %r831, %r829;
	// begin inline asm
	shf.r.wrap.b32 %r384, %r235, %r235, %r590;
	// end inline asm
	// begin inline asm
	shf.r.wrap.b32 %r387, %r235, %r235, %r593;
	// end inline asm
	shr.u32 	%r832, %r235, 3;
	xor.b32  	%r833, %r832, %r384;
	xor.b32  	%r834, %r833, %r387;
	// begin inline asm
	shf.r.wrap.b32 %r390, %r544, %r544, %r596;
	// end inline asm
	// begin inline asm
	shf.r.wrap.b32 %r393, %r544, %r544, %r599;
	// end inline asm
	shr.u32 	%r835, %r544, 10;
	xor.b32  	%r836, %r835, %r390;
	xor.b32  	%r837, %r836, %r393;
	add.s32 	%r838, %r376, %r834;
	add.s32 	%r839, %r838, %r484;
	add.s32 	%r568, %r839, %r837;
	// begin inline asm
	shf.r.wrap.b32 %r396, %r400, %r400, %r590;
	// end inline asm
	// begin inline asm
	shf.r.wrap.b32 %r399, %r400, %r400, %r593;
	// end inline asm
	shr.u32 	%r840, %r400, 3;
	xor.b32  	%r841, %r840, %r396;
	xor.b32  	%r842, %r841, %r399;
	// begin inline asm
	shf.r.wrap.b32 %r402, %r556, %r556, %r596;
	// end inline asm
	// begin inline asm
	shf.r.wrap.b32 %r405, %r556, %r556, %r599;
	// end inline asm
	shr.u32 	%r843, %r556, 10;
	xor.b32  	%r844, %r843, %r402;
	xor.b32  	%r845, %r844, %r405;
	add.s32 	%r846, %r235, %r842;
	add.s32 	%r847, %r846, %r496;
	add.s32 	%r580, %r847, %r845;
	// begin inline asm
	shf.r.wrap.b32 %r408, %r412, %r412, %r590;
	// end inline asm
	// begin inline asm
	shf.r.wrap.b32 %r411, %r412, %r412, %r593;
	// end inline asm
	shr.u32 	%r848, %r412, 3;
	xor.b32  	%r849, %r848, %r408;
	xor.b32  	%r850, %r849, %r411;
	// begin inline asm
	shf.r.wrap.b32 %r414, %r568, %r568, %r596;
	// end inline asm
	// begin inline asm
	shf.r.wrap.b32 %r417, %r568, %r568, %r599;
	// end inline asm
	shr.u32 	%r851, %r568, 10;
	xor.b32  	%r852, %r851, %r414;
	xor.b32  	%r853, %r852, %r417;
	add.s32 	%r854, %r400, %r850;
	add.s32 	%r855, %r854, %r508;
	add.s32 	%r592, %r855, %r853;
	// begin inline asm
	shf.r.wrap.b32 %r420, %r424, %r424, %r590;
	// end inline asm
	// begin inline asm
	shf.r.wrap.b32 %r423, %r424, %r424, %r593;
	// end inline asm
	shr.u32 	%r856, %r424, 3;
	xor.b32  	%r857, %r856, %r420;
	xor.b32  	%r858, %r857, %r423;
	// begin inline asm
	shf.r.wrap.b32 %r426, %r580, %r580, %r596;
	// end inline asm
	// begin inline asm
	shf.r.wrap.b32 %r429, %r580, %r580, %r599;
	// end inline asm
	shr.u32 	%r859, %r580, 10;
	xor.b32  	%r860, %r859, %r426;
	xor.b32  	%r861, %r860, %r429;
	add.s32 	%r862, %r412, %r858;
	add.s32 	%r863, %r862, %r520;
	add.s32 	%r454, %r863, %r861;
	// begin inline asm
	shf.r.wrap.b32 %r432, %r436, %r436, %r590;
	// end inline asm
	// begin inline asm
	shf.r.wrap.b32 %r435, %r436, %r436, %r593;
	// end inline asm
	shr.u32 	%r864, %r436, 3;
	xor.b32  	%r865, %r864, %r432;
	xor.b32  	%r866, %r865, %r435;
	// begin inline asm
	shf.r.wrap.b32 %r438, %r592, %r592, %r596;
	// end inline asm
	// begin inline asm
	shf.r.wrap.b32 %r441, %r592, %r592, %r599;
	// end inline asm
	shr.u32 	%r867, %r592, 10;
	xor.b32  	%r868, %r867, %r438;
	xor.b32  	%r869, %r868, %r441;
	add.s32 	%r870, %r424, %r866;
	add.s32 	%r871, %r870, %r532;
	add.s32 	%r466, %r871, %r869;
	// begin inline asm
	shf.r.wrap.b32 %r444, %r448, %r448, %r590;
	// end inline asm
	// begin inline asm
	shf.r.wrap.b32 %r447, %r448, %r448, %r593;
	// end inline asm
	shr.u32 	%r872, %r448, 3;
	xor.b32  	%r873, %r872, %r444;
	xor.b32  	%r874, %r873, %r447;
	// begin inline asm
	shf.r.wrap.b32 %r450, %r454, %r454, %r596;
	// end inline asm
	// begin inline asm
	shf.r.wrap.b32 %r453, %r454, %r454, %r599;
	// end inline asm
	shr.u32 	%r875, %r454, 10;
	xor.b32  	%r876, %r875, %r450;
	xor.b32  	%r877, %r876, %r453;
	add.s32 	%r878, %r436, %r874;
	add.s32 	%r879, %r878, %r544;
	add.s32 	%r478, %r879, %r877;
	// begin inline asm
	shf.r.wrap.b32 %r456, %r460, %r460, %r590;
	// end inline asm
	// begin inline asm
	shf.r.wrap.b32 %r459, %r460, %r460, %r593;
	// end inline asm
	shr.u32 	%r880, %r460, 3;
	xor.b32  	%r881, %r880, %r456;
	xor.b32  	%r882, %r881, %r459;
	// begin inline asm
	shf.r.wrap.b32 %r462, %r466, %r466, %r596;
	// end inline asm
	// begin inline asm
	shf.r.wrap.b32 %r465, %r466, %r466, %r599;
	// end inline asm
	shr.u32 	%r883, %r466, 10;
	xor.b32  	%r884, %r883, %r462;
	xor.b32  	%r885, %r884, %r465;
	add.s32 	%r886, %r448, %r882;
	add.s32 	%r887, %r886, %r556;
	add.s32 	%r490, %r887, %r885;
	// begin inline asm
	shf.r.wrap.b32 %r468, %r472, %r472, %r590;
	// end inline asm
	// begin inline asm
	shf.r.wrap.b32 %r471, %r472, %r472, %r593;
	// end inline asm
	shr.u32 	%r888, %r472, 3;
	xor.b32  	%r889, %r888, %r468;
	xor.b32  	%r890, %r889, %r471;
	// begin inline asm
	shf.r.wrap.b32 %r474, %r478, %r478, %r596;
	// end inline asm
	// begin inline asm
	shf.r.wrap.b32 %r477, %r478, %r478, %r599;
	// end inline asm
	shr.u32 	%r891, %r478, 10;
	xor.b32  	%r892, %r891, %r474;
	xor.b32  	%r893, %r892, %r477;
	add.s32 	%r894, %r460, %r890;
	add.s32 	%r895, %r894, %r568;
	add.s32 	%r502, %r895, %r893;
	// begin inline asm
	shf.r.wrap.b32 %r480, %r484, %r484, %r590;
	// end inline asm
	// begin inline asm
	shf.r.wrap.b32 %r483, %r484, %r484, %r593;
	// end inline asm
	shr.u32 	%r896, %r484, 3;
	xor.b32  	%r897, %r896, %r480;
	xor.b32  	%r898, %r897, %r483;
	// begin inline asm
	shf.r.wrap.b32 %r486, %r490, %r490, %r596;
	// end inline asm
	// begin inline asm
	shf.r.wrap.b32 %r489, %r490, %r490, %r599;
	// end inline asm
	shr.u32 	%r899, %r490, 10;
	xor.b32  	%r900, %r899, %r486;
	xor.b32  	%r901, %r900, %r489;
	add.s32 	%r902, %r472, %r898;
	add.s32 	%r903, %r902, %r580;
	add.s32 	%r514, %r903, %r901;
	// begin inline asm
	shf.r.wrap.b32 %r492, %r496, %r496, %r590;
	// end inline asm
	// begin inline asm
	shf.r.wrap.b32 %r495, %r496, %r496, %r593;
	// end inline asm
	shr.u32 	%r904, %r496, 3;
	xor.b32  	%r905, %r904, %r492;
	xor.b32  	%r906, %r905, %r495;
	// begin inline asm
	shf.r.wrap.b32 %r498, %r502, %r502, %r596;
	// end inline asm
	// begin inline asm
	shf.r.wrap.b32 %r501, %r502, %r502, %r599;
	// end inline asm
	shr.u32 	%r907, %r502, 10;
	xor.b32  	%r908, %r907, %r498;
	xor.b32  	%r909, %r908, %r501;
	add.s32 	%r910, %r484, %r906;
	add.s32 	%r911, %r910, %r592;
	add.s32 	%r526, %r911, %r909;
	// begin inline asm
	shf.r.wrap.b32 %r504, %r508, %r508, %r590;
	// end inline asm
	// begin inline asm
	shf.r.wrap.b32 %r507, %r508, %r508, %r593;
	// end inline asm
	shr.u32 	%r912, %r508, 3;
	xor.b32  	%r913, %r912, %r504;
	xor.b32  	%r914, %r913, %r507;
	// begin inline asm
	shf.r.wrap.b32 %r510, %r514, %r514, %r596;
	// end inline asm
	// begin inline asm
	shf.r.wrap.b32 %r513, %r514, %r514, %r599;
	// end inline asm
	shr.u32 	%r915, %r514, 10;
	xor.b32  	%r916, %r915, %r510;
	xor.b32  	%r917, %r916, %r513;
	add.s32 	%r918, %r496, %r914;
	add.s32 	%r919, %r918, %r454;
	add.s32 	%r538, %r919, %r917;
	// begin inline asm
	shf.r.wrap.b32 %r516, %r520, %r520, %r590;
	// end inline asm
	// begin inline asm
	shf.r.wrap.b32 %r519, %r520, %r520, %r593;
	// end inline asm
	shr.u32 	%r920, %r520, 3;
	xor.b32  	%r921, %r920, %r516;
	xor.b32  	%r922, %r921, %r519;
	// begin inline asm
	shf.r.wrap.b32 %r522, %r526, %r526, %r596;
	// end inline asm
	// begin inline asm
	shf.r.wrap.b32 %r525, %r526, %r526, %r599;
	// end inline asm
	shr.u32 	%r923, %r526, 10;
	xor.b32  	%r924, %r923, %r522;
	xor.b32  	%r925, %r924, %r525;
	add.s32 	%r926, %r508, %r922;
	add.s32 	%r927, %r926, %r466;
	add.s32 	%r550, %r927, %r925;
	// begin inline asm
	shf.r.wrap.b32 %r528, %r532, %r532, %r590;
	// end inline asm
	// begin inline asm
	shf.r.wrap.b32 %r531, %r532, %r532, %r593;
	// end inline asm
	shr.u32 	%r928, %r532, 3;
	xor.b32  	%r929, %r928, %r528;
	xor.b32  	%r930, %r929, %r531;
	// begin inline asm
	shf.r.wrap.b32 %r534, %r538, %r538, %r596;
	// end inline asm
	// begin inline asm
	shf.r.wrap.b32 %r537, %r538, %r538, %r599;
	// end inline asm
	shr.u32 	%r931, %r538, 10;
	xor.b32  	%r932, %r931, %r534;
	xor.b32  	%r933, %r932, %r537;
	add.s32 	%r934, %r520, %r930;
	add.s32 	%r935, %r934, %r478;
	add.s32 	%r562, %r935, %r933;
	// begin inline asm
	shf.r.wrap.b32 %r540, %r544, %r544, %r590;
	// end inline asm
	// begin inline asm
	shf.r.wrap.b32 %r543, %r544, %r544, %r593;
	// end inline asm
	shr.u32 	%r936, %r544, 3;
	xor.b32  	%r937, %r936, %r540;
	xor.b32  	%r938, %r937, %r543;
	// begin inline asm
	shf.r.wrap.b32 %r546, %r550, %r550, %r596;
	// end inline asm
	// begin inline asm
	shf.r.wrap.b32 %r549, %r550, %r550, %r599;
	// end inline asm
	shr.u32 	%r939, %r550, 10;
	xor.b32  	%r940, %r939, %r546;
	xor.b32  	%r941, %r940, %r549;
	add.s32 	%r942, %r532, %r938;
	add.s32 	%r943, %r942, %r490;
	add.s32 	%r574, %r943, %r941;
	// begin inline asm
	shf.r.wrap.b32 %r552, %r556, %r556, %r590;
	// end inline asm
	// begin inline asm
	shf.r.wrap.b32 %r555, %r556, %r556, %r593;
	// end inline asm
	shr.u32 	%r944, %r556, 3;
	xor.b32  	%r945, %r944, %r552;
	xor.b32  	%r946, %r945, %r555;
	// begin inline asm
	shf.r.wrap.b32 %r558, %r562, %r562, %r596;
	// end inline asm
	// begin inline asm
	shf.r.wrap.b32 %r561, %r562, %r562, %r599;
	// end inline asm
	shr.u32 	%r947, %r562, 10;
	xor.b32  	%r948, %r947, %r558;
	xor.b32  	%r949, %r948, %r561;
	add.s32 	%r950, %r544, %r946;
	add.s32 	%r951, %r950, %r502;
	add.s32 	%r586, %r951, %r949;
	// begin inline asm
	shf.r.wrap.b32 %r564, %r568, %r568, %r590;
	// end inline asm
	// begin inline asm
	shf.r.wrap.b32 %r567, %r568, %r568, %r593;
	// end inline asm
	shr.u32 	%r952, %r568, 3;
	xor.b32  	%r953, %r952, %r564;
	xor.b32  	%r954, %r953, %r567;
	// begin inline asm
	shf.r.wrap.b32 %r570, %r574, %r574, %r596;
	// end inline asm
	// begin inline asm
	shf.r.wrap.b32 %r573, %r574, %r574, %r599;
	// end inline asm
	shr.u32 	%r955, %r574, 10;
	xor.b32  	%r956, %r955, %r570;
	xor.b32  	%r957, %r956, %r573;
	add.s32 	%r958, %r556, %r954;
	add.s32 	%r959, %r958, %r514;
	add.s32 	%r598, %r959, %r957;
	// begin inline asm
	shf.r.wrap.b32 %r576, %r580, %r580, %r590;
	// end inline asm
	// begin inline asm
	shf.r.wrap.b32 %r579, %r580, %r580, %r593;
	// end inline asm
	shr.u32 	%r960, %r580, 3;
	xor.b32  	%r961, %r960, %r576;
	xor.b32  	%r962, %r961, %r579;
	// begin inline asm
	shf.r.wrap.b32 %r582, %r586, %r586, %r596;
	// end inline asm
	// begin inline asm
	shf.r.wrap.b32 %r585, %r586, %r586, %r599;
	// end inline asm
	shr.u32 	%r963, %r586, 10;
	xor.b32  	%r964, %r963, %r582;
	xor.b32  	%r965, %r964, %r585;
	add.s32 	%r966, %r568, %r962;
	add.s32 	%r967, %r966, %r526;
	add.s32 	%r968, %r967, %r965;
	// begin inline asm
	shf.r.wrap.b32 %r588, %r592, %r592, %r590;
	// end inline asm
	// begin inline asm
	shf.r.wrap.b32 %r591, %r592, %r592, %r593;
	// end inline asm
	shr.u32 	%r969, %r592, 3;
	xor.b32  	%r970, %r969, %r588;
	xor.b32  	%r971, %r970, %r591;
	// begin inline asm
	shf.r.wrap.b32 %r594, %r598, %r598, %r596;
	// end inline asm
	// begin inline asm
	shf.r.wrap.b32 %r597, %r598, %r598, %r599;
	// end inline asm
	shr.u32 	%r972, %r598, 10;
	xor.b32  	%r973, %r972, %r594;
	xor.b32  	%r974, %r973, %r597;
	add.s32 	%r975, %r580, %r971;
	add.s32 	%r976, %r975, %r538;
	add.s32 	%r977, %r976, %r974;
	shf.l.wrap.b32 	%r978, %r2774, %r2774, 26;
	shf.l.wrap.b32 	%r979, %r2774, %r2774, 21;
	xor.b32  	%r980, %r978, %r979;
	shf.l.wrap.b32 	%r981, %r2774, %r2774, 7;
	xor.b32  	%r982, %r980, %r981;
	shf.l.wrap.b32 	%r983, %r2778, %r2778, 30;
	shf.l.wrap.b32 	%r984, %r2778, %r2778, 19;
	xor.b32  	%r985, %r983, %r984;
	shf.l.wrap.b32 	%r986, %r2778, %r2778, 10;
	xor.b32  	%r987, %r985, %r986;
	and.b32  	%r988, %r2774, %r2773;
	not.b32 	%r989, %r2774;
	and.b32  	%r990, %r2772, %r989;
	or.b32  	%r991, %r990, %r988;
	xor.b32  	%r992, %r2777, %r2776;
	and.b32  	%r993, %r2778, %r992;
	and.b32  	%r994, %r2777, %r2776;
	xor.b32  	%r995, %r993, %r994;
	add.s32 	%r996, %r2771, %r982;
	add.s32 	%r997, %r996, %r991;
	add.s32 	%r998, %r997, %r628;
	add.s32 	%r999, %r998, 1116352408;
	add.s32 	%r1000, %r987, %r995;
	add.s32 	%r1001, %r999, %r2775;
	add.s32 	%r1002, %r1000, %r999;
	shf.l.wrap.b32 	%r1003, %r1001, %r1001, 26;
	shf.l.wrap.b32 	%r1004, %r1001, %r1001, 21;
	xor.b32  	%r1005, %r1003, %r1004;
	shf.l.wrap.b32 	%r1006, %r1001, %r1001, 7;
	xor.b32  	%r1007, %r1005, %r1006;
	shf.l.wrap.b32 	%r1008, %r1002, %r1002, 30;
	shf.l.wrap.b32 	%r1009, %r1002, %r1002, 19;
	xor.b32  	%r1010, %r1008, %r1009;
	shf.l.wrap.b32 	%r1011, %r1002, %r1002, 10;
	xor.b32  	%r1012, %r1010, %r1011;
	and.b32  	%r1013, %r1001, %r2774;
	not.b32 	%r1014, %r1001;
	and.b32  	%r1015, %r2773, %r1014;
	or.b32  	%r1016, %r1015, %r1013;
	xor.b32  	%r1017, %r2778, %r2777;
	and.b32  	%r1018, %r1002, %r1017;
	and.b32  	%r1019, %r2778, %r2777;
	xor.b32  	%r1020, %r1018, %r1019;
	add.s32 	%r1021, %r2772, %r1007;
	add.s32 	%r1022, %r1021, %r1016;
	add.s32 	%r1023, %r1022, %r112;
	add.s32 	%r1024, %r1023, 1899447441;
	add.s32 	%r1025, %r1012, %r1020;
	add.s32 	%r1026, %r1024, %r2776;
	add.s32 	%r1027, %r1025, %r1024;
	shf.l.wrap.b32 	%r1028, %r1026, %r1026, 26;
	shf.l.wrap.b32 	%r1029, %r1026, %r1026, 21;
	xor.b32  	%r1030, %r1028, %r1029;
	shf.l.wrap.b32 	%r1031, %r1026, %r1026, 7;
	xor.b32  	%r1032, %r1030, %r1031;
	shf.l.wrap.b32 	%r1033, %r1027, %r1027, 30;
	shf.l.wrap.b32 	%r1034, %r1027, %r1027, 19;
	xor.b32  	%r1035, %r1033, %r1034;
	shf.l.wrap.b32 	%r1036, %r1027, %r1027, 10;
	xor.b32  	%r1037, %r1035, %r1036;
	and.b32  	%r1038, %r1026, %r1001;
	not.b32 	%r1039, %r1026;
	and.b32  	%r1040, %r2774, %r1039;
	or.b32  	%r1041, %r1040, %r1038;
	xor.b32  	%r1042, %r1002, %r2778;
	and.b32  	%r1043, %r1027, %r1042;
	and.b32  	%r1044, %r1002, %r2778;
	xor.b32  	%r1045, %r1043, %r1044;
	add.s32 	%r1046, %r2773, %r1032;
	add.s32 	%r1047, %r1046, %r1041;
	add.s32 	%r1048, %r1047, %r118;
	add.s32 	%r1049, %r1048, -1245643825;
	add.s32 	%r1050, %r1037, %r1045;
	add.s32 	%r1051, %r1049, %r2777;
	add.s32 	%r1052, %r1050, %r1049;
	shf.l.wrap.b32 	%r1053, %r1051, %r1051, 26;
	shf.l.wrap.b32 	%r1054, %r1051, %r1051, 21;
	xor.b32  	%r1055, %r1053, %r1054;
	shf.l.wrap.b32 	%r1056, %r1051, %r1051, 7;
	xor.b32  	%r1057, %r1055, %r1056;
	shf.l.wrap.b32 	%r1058, %r1052, %r1052, 30;
	shf.l.wrap.b32 	%r1059, %r1052, %r1052, 19;
	xor.b32  	%r1060, %r1058, %r1059;
	shf.l.wrap.b32 	%r1061, %r1052, %r1052, 10;
	xor.b32  	%r1062, %r1060, %r1061;
	and.b32  	%r1063, %r1051, %r1026;
	not.b32 	%r1064, %r1051;
	and.b32  	%r1065, %r1001, %r1064;
	or.b32  	%r1066, %r1065, %r1063;
	xor.b32  	%r1067, %r1027, %r1002;
	and.b32  	%r1068, %r1052, %r1067;
	and.b32  	%r1069, %r1027, %r1002;
	xor.b32  	%r1070, %r1068, %r1069;
	add.s32 	%r1071, %r2774, %r1057;
	add.s32 	%r1072, %r1071, %r1066;
	add.s32 	%r1073, %r1072, %r124;
	add.s32 	%r1074, %r1073, -373957723;
	add.s32 	%r1075, %r1062, %r1070;
	add.s32 	%r1076, %r1074, %r2778;
	add.s32 	%r1077, %r1075, %r1074;
	shf.l.wrap.b32 	%r1078, %r1076, %r1076, 26;
	shf.l.wrap.b32 	%r1079, %r1076, %r1076, 21;
	xor.b32  	%r1080, %r1078, %r1079;
	shf.l.wrap.b32 	%r1081, %r1076, %r1076, 7;
	xor.b32  	%r1082, %r1080, %r1081;
	shf.l.wrap.b32 	%r1083, %r1077, %r1077, 30;
	shf.l.wrap.b32 	%r1084, %r1077, %r1077, 19;
	xor.b32  	%r1085, %r1083, %r1084;
	shf.l.wrap.b32 	%r1086, %r1077, %r1077, 10;
	xor.b32  	%r1087, %r1085, %r1086;
	and.b32  	%r1088, %r1076, %r1051;
	not.b32 	%r1089, %r1076;
	and.b32  	%r1090, %r1026, %r1089;
	or.b32  	%r1091, %r1090, %r1088;
	xor.b32  	%r1092, %r1052, %r1027;
	and.b32  	%r1093, %r1077, %r1092;
	and.b32  	%r1094, %r1052, %r1027;
	xor.b32  	%r1095, %r1093, %r1094;
	add.s32 	%r1096, %r1001, %r1082;
	add.s32 	%r1097, %r1096, %r1091;
	add.s32 	%r1098, %r1097, 961987163;
	add.s32 	%r1099, %r1087, %r1095;
	add.s32 	%r1100, %r1098, %r1002;
	add.s32 	%r1101, %r1099, %r1098;
	shf.l.wrap.b32 	%r1102, %r1100, %r1100, 26;
	shf.l.wrap.b32 	%r1103, %r1100, %r1100, 21;
	xor.b32  	%r1104, %r1102, %r1103;
	shf.l.wrap.b32 	%r1105, %r1100, %r1100, 7;
	xor.b32  	%r1106, %r1104, %r1105;
	shf.l.wrap.b32 	%r1107, %r1101, %r1101, 30;
	shf.l.wrap.b32 	%r1108, %r1101, %r1101, 19;
	xor.b32  	%r1109, %r1107, %r1108;
	shf.l.wrap.b32 	%r1110, %r1101, %r1101, 10;
	xor.b32  	%r1111, %r1109, %r1110;
	and.b32  	%r1112, %r1100, %r1076;
	not.b32 	%r1113, %r1100;
	and.b32  	%r1114, %r1051, %r1113;
	or.b32  	%r1115, %r1114, %r1112;
	xor.b32  	%r1116, %r1077, %r1052;
	and.b32  	%r1117, %r1101, %r1116;
	and.b32  	%r1118, %r1077, %r1052;
	xor.b32  	%r1119, %r1117, %r1118;
	add.s32 	%r1120, %r1026, %r1106;
	add.s32 	%r1121, %r1120, %r1115;
	add.s32 	%r1122, %r1121, 1508970993;
	add.s32 	%r1123, %r1111, %r1119;
	add.s32 	%r1124, %r1122, %r1027;
	add.s32 	%r1125, %r1123, %r1122;
	shf.l.wrap.b32 	%r1126, %r1124, %r1124, 26;
	shf.l.wrap.b32 	%r1127, %r1124, %r1124, 21;
	xor.b32  	%r1128, %r1126, %r1127;
	shf.l.wrap.b32 	%r1129, %r1124, %r1124, 7;
	xor.b32  	%r1130, %r1128, %r1129;
	shf.l.wrap.b32 	%r1131, %r1125, %r1125, 30;
	shf.l.wrap.b32 	%r1132, %r1125, %r1125, 19;
	xor.b32  	%r1133, %r1131, %r1132;
	shf.l.wrap.b32 	%r1134, %r1125, %r1125, 10;
	xor.b32  	%r1135, %r1133, %r1134;
	and.b32  	%r1136, %r1124, %r1100;
	not.b32 	%r1137, %r1124;
	and.b32  	%r1138, %r1076, %r1137;
	or.b32  	%r1139, %r1138, %r1136;
	xor.b32  	%r1140, %r1101, %r1077;
	and.b32  	%r1141, %r1125, %r1140;
	and.b32  	%r1142, %r1101, %r1077;
	xor.b32  	%r1143, %r1141, %r1142;
	add.s32 	%r1144, %r1051, %r1130;
	add.s32 	%r1145, %r1144, %r1139;
	add.s32 	%r1146, %r1145, -1841331548;
	add.s32 	%r1147, %r1135, %r1143;
	add.s32 	%r1148, %r1146, %r1052;
	add.s32 	%r1149, %r1147, %r1146;
	shf.l.wrap.b32 	%r1150, %r1148, %r1148, 26;
	shf.l.wrap.b32 	%r1151, %r1148, %r1148, 21;
	xor.b32  	%r1152, %r1150, %r1151;
	shf.l.wrap.b32 	%r1153, %r1148, %r1148, 7;
	xor.b32  	%r1154, %r1152, %r1153;
	shf.l.wrap.b32 	%r1155, %r1149, %r1149, 30;
	shf.l.wrap.b32 	%r1156, %r1149, %r1149, 19;
	xor.b32  	%r1157, %r1155, %r1156;
	shf.l.wrap.b32 	%r1158, %r1149, %r1149, 10;
	xor.b32  	%r1159, %r1157, %r1158;
	and.b32  	%r1160, %r1148, %r1124;
	not.b32 	%r1161, %r1148;
	and.b32  	%r1162, %r1100, %r1161;
	or.b32  	%r1163, %r1162, %r1160;
	xor.b32  	%r1164, %r1125, %r1101;
	and.b32  	%r1165, %r1149, %r1164;
	and.b32  	%r1166, %r1125, %r1101;
	xor.b32  	%r1167, %r1165, %r1166;
	add.s32 	%r1168, %r1076, %r1154;
	add.s32 	%r1169, %r1168, %r1163;
	add.s32 	%r1170, %r1169, -1424204075;
	add.s32 	%r1171, %r1159, %r1167;
	add.s32 	%r1172, %r1170, %r1077;
	add.s32 	%r1173, %r1171, %r1170;
	shf.l.wrap.b32 	%r1174, %r1172, %r1172, 26;
	shf.l.wrap.b32 	%r1175, %r1172, %r1172, 21;
	xor.b32  	%r1176, %r1174, %r1175;
	shf.l.wrap.b32 	%r1177, %r1172, %r1172, 7;
	xor.b32  	%r1178, %r1176, %r1177;
	shf.l.wrap.b32 	%r1179, %r1173, %r1173, 30;
	shf.l.wrap.b32 	%r1180, %r1173, %r1173, 19;
	xor.b32  	%r1181, %r1179, %r1180;
	shf.l.wrap.b32 	%r1182, %r1173, %r1173, 10;
	xor.b32  	%r1183, %r1181, %r1182;
	and.b32  	%r1184, %r1172, %r1148;
	not.b32 	%r1185, %r1172;
	and.b32  	%r1186, %r1124, %r1185;
	or.b32  	%r1187, %r1186, %r1184;
	xor.b32  	%r1188, %r1149, %r1125;
	and.b32  	%r1189, %r1173, %r1188;
	and.b32  	%r1190, %r1149, %r1125;
	xor.b32  	%r1191, %r1189, %r1190;
	add.s32 	%r1192, %r1100, %r1178;
	add.s32 	%r1193, %r1192, %r1187;
	add.s32 	%r1194, %r1193, -670586216;
	add.s32 	%r1195, %r1183, %r1191;
	add.s32 	%r1196, %r1194, %r1101;
	add.s32 	%r1197, %r1195, %r1194;
	shf.l.wrap.b32 	%r1198, %r1196, %r1196, 26;
	shf.l.wrap.b32 	%r1199, %r1196, %r1196, 21;
	xor.b32  	%r1200, %r1198, %r1199;
	shf.l.wrap.b32 	%r1201, %r1196, %r1196, 7;
	xor.b32  	%r1202, %r1200, %r1201;
	shf.l.wrap.b32 	%r1203, %r1197, %r1197, 30;
	shf.l.wrap.b32 	%r1204, %r1197, %r1197, 19;
	xor.b32  	%r1205, %r1203, %r1204;
	shf.l.wrap.b32 	%r1206, %r1197, %r1197, 10;
	xor.b32  	%r1207, %r1205, %r1206;
	and.b32  	%r1208, %r1196, %r1172;
	not.b32 	%r1209, %r1196;
	and.b32  	%r1210, %r1148, %r1209;
	or.b32  	%r1211, %r1210, %r1208;
	xor.b32  	%r1212, %r1173, %r1149;
	and.b32  	%r1213, %r1197, %r1212;
	and.b32  	%r1214, %r1173, %r1149;
	xor.b32  	%r1215, %r1213, %r1214;
	add.s32 	%r1216, %r1124, %r1202;
	add.s32 	%r1217, %r1216, %r1211;
	add.s32 	%r1218, %r1217, 310598401;
	add.s32 	%r1219, %r1207, %r1215;
	add.s32 	%r1220, %r1218, %r1125;
	add.s32 	%r1221, %r1219, %r1218;
	shf.l.wrap.b32 	%r1222, %r1220, %r1220, 26;
	shf.l.wrap.b32 	%r1223, %r1220, %r1220, 21;
	xor.b32  	%r1224, %r1222, %r1223;
	shf.l.wrap.b32 	%r1225, %r1220, %r1220, 7;
	xor.b32  	%r1226, %r1224, %r1225;
	shf.l.wrap.b32 	%r1227, %r1221, %r1221, 30;
	shf.l.wrap.b32 	%r1228, %r1221, %r1221, 19;
	xor.b32  	%r1229, %r1227, %r1228;
	shf.l.wrap.b32 	%r1230, %r1221, %r1221, 10;
	xor.b32  	%r1231, %r1229, %r1230;
	and.b32  	%r1232, %r1220, %r1196;
	not.b32 	%r1233, %r1220;
	and.b32  	%r1234, %r1172, %r1233;
	or.b32  	%r1235, %r1234, %r1232;
	xor.b32  	%r1236, %r1197, %r1173;
	and.b32  	%r1237, %r1221, %r1236;
	and.b32  	%r1238, %r1197, %r1173;
	xor.b32  	%r1239, %r1237, %r1238;
	add.s32 	%r1240, %r1148, %r1226;
	add.s32 	%r1241, %r1240, %r1235;
	add.s32 	%r1242, %r1241, 607225278;
	add.s32 	%r1243, %r1231, %r1239;
	add.s32 	%r1244, %r1242, %r1149;
	add.s32 	%r1245, %r1243, %r1242;
	shf.l.wrap.b32 	%r1246, %r1244, %r1244, 26;
	shf.l.wrap.b32 	%r1247, %r1244, %r1244, 21;
	xor.b32  	%r1248, %r1246, %r1247;
	shf.l.wrap.b32 	%r1249, %r1244, %r1244, 7;
	xor.b32  	%r1250, %r1248, %r1249;
	shf.l.wrap.b32 	%r1251, %r1245, %r1245, 30;
	shf.l.wrap.b32 	%r1252, %r1245, %r1245, 19;
	xor.b32  	%r1253, %r1251, %r1252;
	shf.l.wrap.b32 	%r1254, %r1245, %r1245, 10;
	xor.b32  	%r1255, %r1253, %r1254;
	and.b32  	%r1256, %r1244, %r1220;
	not.b32 	%r1257, %r1244;
	and.b32  	%r1258, %r1196, %r1257;
	or.b32  	%r1259, %r1258, %r1256;
	xor.b32  	%r1260, %r1221, %r1197;
	and.b32  	%r1261, %r1245, %r1260;
	and.b32  	%r1262, %r1221, %r1197;
	xor.b32  	%r1263, %r1261, %r1262;
	add.s32 	%r1264, %r1172, %r1250;
	add.s32 	%r1265, %r1264, %r1259;
	add.s32 	%r1266, %r1265, 1426881987;
	add.s32 	%r1267, %r1255, %r1263;
	add.s32 	%r1268, %r1266, %r1173;
	add.s32 	%r1269, %r1267, %r1266;
	shf.l.wrap.b32 	%r1270, %r1268, %r1268, 26;
	shf.l.wrap.b32 	%r1271, %r1268, %r1268, 21;
	xor.b32  	%r1272, %r1270, %r1271;
	shf.l.wrap.b32 	%r1273, %r1268, %r1268, 7;
	xor.b32  	%r1274, %r1272, %r1273;
	shf.l.wrap.b32 	%r1275, %r1269, %r1269, 30;
	shf.l.wrap.b32 	%r1276, %r1269, %r1269, 19;
	xor.b32  	%r1277, %r1275, %r1276;
	shf.l.wrap.b32 	%r1278, %r1269, %r1269, 10;
	xor.b32  	%r1279, %r1277, %r1278;
	and.b32  	%r1280, %r1268, %r1244;
	not.b32 	%r1281, %r1268;
	and.b32  	%r1282, %r1220, %r1281;
	or.b32  	%r1283, %r1282, %r1280;
	xor.b32  	%r1284, %r1245, %r1221;
	and.b32  	%r1285, %r1269, %r1284;
	and.b32  	%r1286, %r1245, %r1221;
	xor.b32  	%r1287, %r1285, %r1286;
	add.s32 	%r1288, %r1196, %r1274;
	add.s32 	%r1289, %r1288, %r1283;
	add.s32 	%r1290, %r1289, 1925078388;
	add.s32 	%r1291, %r1279, %r1287;
	add.s32 	%r1292, %r1290, %r1197;
	add.s32 	%r1293, %r1291, %r1290;
	shf.l.wrap.b32 	%r1294, %r1292, %r1292, 26;
	shf.l.wrap.b32 	%r1295, %r1292, %r1292, 21;
	xor.b32  	%r1296, %r1294, %r1295;
	shf.l.wrap.b32 	%r1297, %r1292, %r1292, 7;
	xor.b32  	%r1298, %r1296, %r1297;
	shf.l.wrap.b32 	%r1299, %r1293, %r1293, 30;
	shf.l.wrap.b32 	%r1300, %r1293, %r1293, 19;
	xor.b32  	%r1301, %r1299, %r1300;
	shf.l.wrap.b32 	%r1302, %r1293, %r1293, 10;
	xor.b32  	%r1303, %r1301, %r1302;
	and.b32  	%r1304, %r1292, %r1268;
	not.b32 	%r1305, %r1292;
	and.b32  	%r1306, %r1244, %r1305;
	or.b32  	%r1307, %r1306, %r1304;
	xor.b32  	%r1308, %r1269, %r1245;
	and.b32  	%r1309, %r1293, %r1308;
	and.b32  	%r1310, %r1269, %r1245;
	xor.b32  	%r1311, %r1309, %r1310;
	add.s32 	%r1312, %r1220, %r1298;
	add.s32 	%r1313, %r1312, %r1307;
	add.s32 	%r1314, %r1313, -2132889090;
	add.s32 	%r1315, %r1303, %r1311;
	add.s32 	%r1316, %r1314, %r1221;
	add.s32 	%r1317, %r1315, %r1314;
	shf.l.wrap.b32 	%r1318, %r1316, %r1316, 26;
	shf.l.wrap.b32 	%r1319, %r1316, %r1316, 21;
	xor.b32  	%r1320, %r1318, %r1319;
	shf.l.wrap.b32 	%r1321, %r1316, %r1316, 7;
	xor.b32  	%r1322, %r1320, %r1321;
	shf.l.wrap.b32 	%r1323, %r1317, %r1317, 30;
	shf.l.wrap.b32 	%r1324, %r1317, %r1317, 19;
	xor.b32  	%r1325, %r1323, %r1324;
	shf.l.wrap.b32 	%r1326, %r1317, %r1317, 10;
	xor.b32  	%r1327, %r1325, %r1326;
	and.b32  	%r1328, %r1316, %r1292;
	not.b32 	%r1329, %r1316;
	and.b32  	%r1330, %r1268, %r1329;
	or.b32  	%r1331, %r1330, %r1328;
	xor.b32  	%r1332, %r1293, %r1269;
	and.b32  	%r1333, %r1317, %r1332;
	and.b32  	%r1334, %r1293, %r1269;
	xor.b32  	%r1335, %r1333, %r1334;
	add.s32 	%r1336, %r1244, %r1322;
	add.s32 	%r1337, %r1336, %r1331;
	add.s32 	%r1338, %r1337, -1680079193;
	add.s32 	%r1339, %r1327, %r1335;
	add.s32 	%r1340, %r1338, %r1245;
	add.s32 	%r1341, %r1339, %r1338;
	shf.l.wrap.b32 	%r1342, %r1340, %r1340, 26;
	shf.l.wrap.b32 	%r1343, %r1340, %r1340, 21;
	xor.b32  	%r1344, %r1342, %r1343;
	shf.l.wrap.b32 	%r1345, %r1340, %r1340, 7;
	xor.b32  	%r1346, %r1344, %r1345;
	shf.l.wrap.b32 	%r1347, %r1341, %r1341, 30;
	shf.l.wrap.b32 	%r1348, %r1341, %r1341, 19;
	xor.b32  	%r1349, %r1347, %r1348;
	shf.l.wrap.b32 	%r1350, %r1341, %r1341, 10;
	xor.b32  	%r1351, %r1349, %r1350;
	and.b32  	%r1352, %r1340, %r1316;
	not.b32 	%r1353, %r1340;
	and.b32  	%r1354, %r1292, %r1353;
	or.b32  	%r1355, %r1354, %r1352;
	xor.b32  	%r1356, %r1317, %r1293;
	and.b32  	%r1357, %r1341, %r1356;
	and.b32  	%r1358, %r1317, %r1293;
	xor.b32  	%r1359, %r1357, %r1358;
	add.s32 	%r1360, %r1268, %r1346;
	add.s32 	%r1361, %r1360, %r1355;
	add.s32 	%r1362, %r1361, -1046744604;
	add.s32 	%r1363, %r1351, %r1359;
	add.s32 	%r1364, %r1362, %r1269;
	add.s32 	%r1365, %r1363, %r1362;
	shf.l.wrap.b32 	%r1366, %r1364, %r1364, 26;
	shf.l.wrap.b32 	%r1367, %r1364, %r1364, 21;
	xor.b32  	%r1368, %r1366, %r1367;
	shf.l.wrap.b32 	%r1369, %r1364, %r1364, 7;
	xor.b32  	%r1370, %r1368, %r1369;
	shf.l.wrap.b32 	%r1371, %r1365, %r1365, 30;
	shf.l.wrap.b32 	%r1372, %r1365, %r1365, 19;
	xor.b32  	%r1373, %r1371, %r1372;
	shf.l.wrap.b32 	%r1374, %r1365, %r1365, 10;
	xor.b32  	%r1375, %r1373, %r1374;
	and.b32  	%r1376, %r1364, %r1340;
	not.b32 	%r1377, %r1364;
	and.b32  	%r1378, %r1316, %r1377;
	or.b32  	%r1379, %r1378, %r1376;
	xor.b32  	%r1380, %r1341, %r1317;
	and.b32  	%r1381, %r1365, %r1380;
	and.b32  	%r1382, %r1341, %r1317;
	xor.b32  	%r1383, %r1381, %r1382;
	add.s32 	%r1384, %r1292, %r1370;
	add.s32 	%r1385, %r1384, %r1379;
	add.s32 	%r1386, %r1385, %r208;
	add.s32 	%r1387, %r1386, -459576895;
	add.s32 	%r1388, %r1375, %r1383;
	add.s32 	%r1389, %r1387, %r1293;
	add.s32 	%r1390, %r1388, %r1387;
	shf.l.wrap.b32 	%r1391, %r1389, %r1389, 26;
	shf.l.wrap.b32 	%r1392, %r1389, %r1389, 21;
	xor.b32  	%r1393, %r1391, %r1392;
	shf.l.wrap.b32 	%r1394, %r1389, %r1389, 7;
	xor.b32  	%r1395, %r1393, %r1394;
	shf.l.wrap.b32 	%r1396, %r1390, %r1390, 30;
	shf.l.wrap.b32 	%r1397, %r1390, %r1390, 19;
	xor.b32  	%r1398, %r1396, %r1397;
	shf.l.wrap.b32 	%r1399, %r1390, %r1390, 10;
	xor.b32  	%r1400, %r1398, %r1399;
	and.b32  	%r1401, %r1389, %r1364;
	not.b32 	%r1402, %r1389;
	and.b32  	%r1403, %r1340, %r1402;
	or.b32  	%r1404, %r1403, %r1401;
	xor.b32  	%r1405, %r1365, %r1341;
	and.b32  	%r1406, %r1390, %r1405;
	and.b32  	%r1407, %r1365, %r1341;
	xor.b32  	%r1408, %r1406, %r1407;
	add.s32 	%r1409, %r1316, %r1395;
	add.s32 	%r1410, %r1409, %r1404;
	add.s32 	%r1411, %r1410, %r220;
	add.s32 	%r1412, %r1411, -272742522;
	add.s32 	%r1413, %r1400, %r1408;
	add.s32 	%r1414, %r1412, %r1317;
	add.s32 	%r1415, %r1413, %r1412;
	shf.l.wrap.b32 	%r1416, %r1414, %r1414, 26;
	shf.l.wrap.b32 	%r1417, %r1414, %r1414, 21;
	xor.b32  	%r1418, %r1416, %r1417;
	shf.l.wrap.b32 	%r1419, %r1414, %r1414, 7;
	xor.b32  	%r1420, %r1418, %r1419;
	shf.l.wrap.b32 	%r1421, %r1415, %r1415, 30;
	shf.l.wrap.b32 	%r1422, %r1415, %r1415, 19;
	xor.b32  	%r1423, %r1421, %r1422;
	shf.l.wrap.b32 	%r1424, %r1415, %r1415, 10;
	xor.b32  	%r1425, %r1423, %r1424;
	and.b32  	%r1426, %r1414, %r1389;
	not.b32 	%r1427, %r1414;
	and.b32  	%r1428, %r1364, %r1427;
	or.b32  	%r1429, %r1428, %r1426;
	xor.b32  	%r1430, %r1390, %r1365;
	and.b32  	%r1431, %r1415, %r1430;
	and.b32  	%r1432, %r1390, %r1365;
	xor.b32  	%r1433, %r1431, %r1432;
	add.s32 	%r1434, %r1340, %r1420;
	add.s32 	%r1435, %r1434, %r1429;
	add.s32 	%r1436, %r1435, %r232;
	add.s32 	%r1437, %r1436, 264347078;
	add.s32 	%r1438, %r1425, %r1433;
	add.s32 	%r1439, %r1437, %r1341;
	add.s32 	%r1440, %r1438, %r1437;
	shf.l.wrap.b32 	%r1441, %r1439, %r1439, 26;
	shf.l.wrap.b32 	%r1442, %r1439, %r1439, 21;
	xor.b32  	%r1443, %r1441, %r1442;
	shf.l.wrap.b32 	%r1444, %r1439, %r1439, 7;
	xor.b32  	%r1445, %r1443, %r1444;
	shf.l.wrap.b32 	%r1446, %r1440, %r1440, 30;
	shf.l.wrap.b32 	%r1447, %r1440, %r1440, 19;
	xor.b32  	%r1448, %r1446, %r1447;
	shf.l.wrap.b32 	%r1449, %r1440, %r1440, 10;
	xor.b32  	%r1450, %r1448, %r1449;
	and.b32  	%r1451, %r1439, %r1414;
	not.b32 	%r1452, %r1439;
	and.b32  	%r1453, %r1389, %r1452;
	or.b32  	%r1454, %r1453, %r1451;
	xor.b32  	%r1455, %r1415, %r1390;
	and.b32  	%r1456, %r1440, %r1455;
	and.b32  	%r1457, %r1415, %r1390;
	xor.b32  	%r1458, %r1456, %r1457;
	add.s32 	%r1459, %r1364, %r1445;
	add.s32 	%r1460, %r1459, %r1454;
	add.s32 	%r1461, %r1460, %r244;
	add.s32 	%r1462, %r1461, 604807628;
	add.s32 	%r1463, %r1450, %r1458;
	add.s32 	%r1464, %r1462, %r1365;
	add.s32 	%r1465, %r1463, %r1462;
	shf.l.wrap.b32 	%r1466, %r1464, %r1464, 26;
	shf.l.wrap.b32 	%r1467, %r1464, %r1464, 21;
	xor.b32  	%r1468, %r1466, %r1467;
	shf.l.wrap.b32 	%r1469, %r1464, %r1464, 7;
	xor.b32  	%r1470, %r1468, %r1469;
	shf.l.wrap.b32 	%r1471, %r1465, %r1465, 30;
	shf.l.wrap.b32 	%r1472, %r1465, %r1465, 19;
	xor.b32  	%r1473, %r1471, %r1472;
	shf.l.wrap.b32 	%r1474, %r1465, %r1465, 10;
	xor.b32  	%r1475, %r1473, %r1474;
	and.b32  	%r1476, %r1464, %r1439;
	not.b32 	%r1477, %r1464;
	and.b32  	%r1478, %r1414, %r1477;
	or.b32  	%r1479, %r1478, %r1476;
	xor.b32  	%r1480, %r1440, %r1415;
	and.b32  	%r1481, %r1465, %r1480;
	and.b32  	%r1482, %r1440, %r1415;
	xor.b32  	%r1483, %r1481, %r1482;
	add.s32 	%r1484, %r1389, %r1470;
	add.s32 	%r1485, %r1484, %r1479;
	add.s32 	%r1486, %r1485, %r256;
	add.s32 	%r1487, %r1486, 770255983;
	add.s32 	%r1488, %r1475, %r1483;
	add.s32 	%r1489, %r1487, %r1390;
	add.s32 	%r1490, %r1488, %r1487;
	shf.l.wrap.b32 	%r1491, %r1489, %r1489, 26;
	shf.l.wrap.b32 	%r1492, %r1489, %r1489, 21;
	xor.b32  	%r1493, %r1491, %r1492;
	shf.l.wrap.b32 	%r1494, %r1489, %r1489, 7;
	xor.b32  	%r1495, %r1493, %r1494;
	shf.l.wrap.b32 	%r1496, %r1490, %r1490, 30;
	shf.l.wrap.b32 	%r1497, %r1490, %r1490, 19;
	xor.b32  	%r1498, %r1496, %r1497;
	shf.l.wrap.b32 	%r1499, %r1490, %r1490, 10;
	xor.b32  	%r1500, %r1498, %r1499;
	and.b32  	%r1501, %r1489, %r1464;
	not.b32 	%r1502, %r1489;
	and.b32  	%r1503, %r1439, %r1502;
	or.b32  	%r1504, %r1503, %r1501;
	xor.b32  	%r1505, %r1465, %r1440;
	and.b32  	%r1506, %r1490, %r1505;
	and.b32  	%r1507, %r1465, %r1440;
	xor.b32  	%r1508, %r1506, %r1507;
	add.s32 	%r1509, %r1414, %r1495;
	add.s32 	%r1510, %r1509, %r1504;
	add.s32 	%r1511, %r1510, %r268;
	add.s32 	%r1512, %r1511, 1249150122;
	add.s32 	%r1513, %r1500, %r1508;
	add.s32 	%r1514, %r1512, %r1415;
	add.s32 	%r1515, %r1513, %r1512;
	shf.l.wrap.b32 	%r1516, %r1514, %r1514, 26;
	shf.l.wrap.b32 	%r1517, %r1514, %r1514, 21;
	xor.b32  	%r1518, %r1516, %r1517;
	shf.l.wrap.b32 	%r1519, %r1514, %r1514, 7;
	xor.b32  	%r1520, %r1518, %r1519;
	shf.l.wrap.b32 	%r1521, %r1515, %r1515, 30;
	shf.l.wrap.b32 	%r1522, %r1515, %r1515, 19;
	xor.b32  	%r1523, %r1521, %r1522;
	shf.l.wrap.b32 	%r1524, %r1515, %r1515, 10;
	xor.b32  	%r1525, %r1523, %r1524;
	and.b32  	%r1526, %r1514, %r1489;
	not.b32 	%r1527, %r1514;
	and.b32  	%r1528, %r1464, %r1527;
	or.b32  	%r1529, %r1528, %r1526;
	xor.b32  	%r1530, %r1490, %r1465;
	and.b32  	%r1531, %r1515, %r1530;
	and.b32  	%r1532, %r1490, %r1465;
	xor.b32  	%r1533, %r1531, %r1532;
	add.s32 	%r1534, %r1439, %r1520;
	add.s32 	%r1535, %r1534, %r1529;
	add.s32 	%r1536, %r1535, %r163;
	add.s32 	%r1537, %r1536, 1555081692;
	add.s32 	%r1538, %r1525, %r1533;
	add.s32 	%r1539, %r1537, %r1440;
	add.s32 	%r1540, %r1538, %r1537;
	shf.l.wrap.b32 	%r1541, %r1539, %r1539, 26;
	shf.l.wrap.b32 	%r1542, %r1539, %r1539, 21;
	xor.b32  	%r1543, %r1541, %r1542;
	shf.l.wrap.b32 	%r1544, %r1539, %r1539, 7;
	xor.b32  	%r1545, %r1543, %r1544;
	shf.l.wrap.b32 	%r1546, %r1540, %r1540, 30;
	shf.l.wrap.b32 	%r1547, %r1540, %r1540, 19;
	xor.b32  	%r1548, %r1546, %r1547;
	shf.l.wrap.b32 	%r1549, %r1540, %r1540, 10;
	xor.b32  	%r1550, %r1548, %r1549;
	and.b32  	%r1551, %r1539, %r1514;
	not.b32 	%r1552, %r1539;
	and.b32  	%r1553, %r1489, %r1552;
	or.b32  	%r1554, %r1553, %r1551;
	xor.b32  	%r1555, %r1515, %r1490;
	and.b32  	%r1556, %r1540, %r1555;
	and.b32  	%r1557, %r1515, %r1490;
	xor.b32  	%r1558, %r1556, %r1557;
	add.s32 	%r1559, %r1464, %r1545;
	add.s32 	%r1560, %r1559, %r1554;
	add.s32 	%r1561, %r1560, %r292;
	add.s32 	%r1562, %r1561, 1996064986;
	add.s32 	%r1563, %r1550, %r1558;
	add.s32 	%r1564, %r1562, %r1465;
	add.s32 	%r1565, %r1563, %r1562;
	shf.l.wrap.b32 	%r1566, %r1564, %r1564, 26;
	shf.l.wrap.b32 	%r1567, %r1564, %r1564, 21;
	xor.b32  	%r1568, %r1566, %r1567;
	shf.l.wrap.b32 	%r1569, %r1564, %r1564, 7;
	xor.b32  	%r1570, %r1568, %r1569;
	shf.l.wrap.b32 	%r1571, %r1565, %r1565, 30;
	shf.l.wrap.b32 	%r1572, %r1565, %r1565, 19;
	xor.b32  	%r1573, %r1571, %r1572;
	shf.l.wrap.b32 	%r1574, %r1565, %r1565, 10;
	xor.b32  	%r1575, %r1573, %r1574;
	and.b32  	%r1576, %r1564, %r1539;
	not.b32 	%r1577, %r1564;
	and.b32  	%r1578, %r1514, %r1577;
	or.b32  	%r1579, %r1578, %r1576;
	xor.b32  	%r1580, %r1540, %r1515;
	and.b32  	%r1581, %r1565, %r1580;
	and.b32  	%r1582, %r1540, %r1515;
	xor.b32  	%r1583, %r1581, %r1582;
	add.s32 	%r1584, %r1489, %r1570;
	add.s32 	%r1585, %r1584, %r1579;
	add.s32 	%r1586, %r1585, %r304;
	add.s32 	%r1587, %r1586, -1740746414;
	add.s32 	%r1588, %r1575, %r1583;
	add.s32 	%r1589, %r1587, %r1490;
	add.s32 	%r1590, %r1588, %r1587;
	shf.l.wrap.b32 	%r1591, %r1589, %r1589, 26;
	shf.l.wrap.b32 	%r1592, %r1589, %r1589, 21;
	xor.b32  	%r1593, %r1591, %r1592;
	shf.l.wrap.b32 	%r1594, %r1589, %r1589, 7;
	xor.b32  	%r1595, %r1593, %r1594;
	shf.l.wrap.b32 	%r1596, %r1590, %r1590, 30;
	shf.l.wrap.b32 	%r1597, %r1590, %r1590, 19;
	xor.b32  	%r1598, %r1596, %r1597;
	shf.l.wrap.b32 	%r1599, %r1590, %r1590, 10;
	xor.b32  	%r1600, %r1598, %r1599;
	and.b32  	%r1601, %r1589, %r1564;
	not.b32 	%r1602, %r1589;
	and.b32  	%r1603, %r1539, %r1602;
	or.b32  	%r1604, %r1603, %r1601;
	xor.b32  	%r1605, %r1565, %r1540;
	and.b32  	%r1606, %r1590, %r1605;
	and.b32  	%r1607, %r1565, %r1540;
	xor.b32  	%r1608, %r1606, %r1607;
	add.s32 	%r1609, %r1514, %r1595;
	add.s32 	%r1610, %r1609, %r1604;
	add.s32 	%r1611, %r1610, %r316;
	add.s32 	%r1612, %r1611, -1473132947;
	add.s32 	%r1613, %r1600, %r1608;
	add.s32 	%r1614, %r1612, %r1515;
	add.s32 	%r1615, %r1613, %r1612;
	shf.l.wrap.b32 	%r1616, %r1614, %r1614, 26;
	shf.l.wrap.b32 	%r1617, %r1614, %r1614, 21;
	xor.b32  	%r1618, %r1616, %r1617;
	shf.l.wrap.b32 	%r1619, %r1614, %r1614, 7;
	xor.b32  	%r1620, %r1618, %r1619;
	shf.l.wrap.b32 	%r1621, %r1615, %r1615, 30;
	shf.l.wrap.b32 	%r1622, %r1615, %r1615, 19;
	xor.b32  	%r1623, %r1621, %r1622;
	shf.l.wrap.b32 	%r1624, %r1615, %r1615, 10;
	xor.b32  	%r1625, %r1623, %r1624;
	and.b32  	%r1626, %r1614, %r1589;
	not.b32 	%r1627, %r1614;
	and.b32  	%r1628, %r1564, %r1627;
	or.b32  	%r1629, %r1628, %r1626;
	xor.b32  	%r1630, %r1590, %r1565;
	and.b32  	%r1631, %r1615, %r1630;
	and.b32  	%r1632, %r1590, %r1565;
	xor.b32  	%r1633, %r1631, %r1632;
	add.s32 	%r1634, %r1539, %r1620;
	add.s32 	%r1635, %r1634, %r1629;
	add.s32 	%r1636, %r1635, %r328;
	add.s32 	%r1637, %r1636, -1341970488;
	add.s32 	%r1638, %r1625, %r1633;
	add.s32 	%r1639, %r1637, %r1540;
	add.s32 	%r1640, %r1638, %r1637;
	shf.l.wrap.b32 	%r1641, %r1639, %r1639, 26;
	shf.l.wrap.b32 	%r1642, %r1639, %r1639, 21;
	xor.b32  	%r1643, %r1641, %r1642;
	shf.l.wrap.b32 	%r1644, %r1639, %r1639, 7;
	xor.b32  	%r1645, %r1643, %r1644;
	shf.l.wrap.b32 	%r1646, %r1640, %r1640, 30;
	shf.l.wrap.b32 	%r1647, %r1640, %r1640, 19;
	xor.b32  	%r1648, %r1646, %r1647;
	shf.l.wrap.b32 	%r1649, %r1640, %r1640, 10;
	xor.b32  	%r1650, %r1648, %r1649;
	and.b32  	%r1651, %r1639, %r1614;
	not.b32 	%r1652, %r1639;
	and.b32  	%r1653, %r1589, %r1652;
	or.b32  	%r1654, %r1653, %r1651;
	xor.b32  	%r1655, %r1615, %r1590;
	and.b32  	%r1656, %r1640, %r1655;
	and.b32  	%r1657, %r1615, %r1590;
	xor.b32  	%r1658, %r1656, %r1657;
	add.s32 	%r1659, %r1564, %r1645;
	add.s32 	%r1660, %r1659, %r1654;
	add.s32 	%r1661, %r1660, %r340;
	add.s32 	%r1662, %r1661, -1084653625;
	add.s32 	%r1663, %r1650, %r1658;
	add.s32 	%r1664, %r1662, %r1565;
	add.s32 	%r1665, %r1663, %r1662;
	shf.l.wrap.b32 	%r1666, %r1664, %r1664, 26;
	shf.l.wrap.b32 	%r1667, %r1664, %r1664, 21;
	xor.b32  	%r1668, %r1666, %r1667;
	shf.l.wrap.b32 	%r1669, %r1664, %r1664, 7;
	xor.b32  	%r1670, %r1668, %r1669;
	shf.l.wrap.b32 	%r1671, %r1665, %r1665, 30;
	shf.l.wrap.b32 	%r1672, %r1665, %r1665, 19;
	xor.b32  	%r1673, %r1671, %r1672;
	shf.l.wrap.b32 	%r1674, %r1665, %r1665, 10;
	xor.b32  	%r1675, %r1673, %r1674;
	and.b32  	%r1676, %r1664, %r1639;
	not.b32 	%r1677, %r1664;
	and.b32  	%r1678, %r1614, %r1677;
	or.b32  	%r1679, %r1678, %r1676;
	xor.b32  	%r1680, %r1640, %r1615;
	and.b32  	%r1681, %r1665, %r1680;
	and.b32  	%r1682, %r1640, %r1615;
	xor.b32  	%r1683, %r1681, %r1682;
	add.s32 	%r1684, %r1589, %r1670;
	add.s32 	%r1685, %r1684, %r1679;
	add.s32 	%r1686, %r1685, %r352;
	add.s32 	%r1687, %r1686, -958395405;
	add.s32 	%r1688, %r1675, %r1683;
	add.s32 	%r1689, %r1687, %r1590;
	add.s32 	%r1690, %r1688, %r1687;
	shf.l.wrap.b32 	%r1691, %r1689, %r1689, 26;
	shf.l.wrap.b32 	%r1692, %r1689, %r1689, 21;
	xor.b32  	%r1693, %r1691, %r1692;
	shf.l.wrap.b32 	%r1694, %r1689, %r1689, 7;
	xor.b32  	%r1695, %r1693, %r1694;
	shf.l.wrap.b32 	%r1696, %r1690, %r1690, 30;
	shf.l.wrap.b32 	%r1697, %r1690, %r1690, 19;
	xor.b32  	%r1698, %r1696, %r1697;
	shf.l.wrap.b32 	%r1699, %r1690, %r1690, 10;
	xor.b32  	%r1700, %r1698, %r1699;
	and.b32  	%r1701, %r1689, %r1664;
	not.b32 	%r1702, %r1689;
	and.b32  	%r1703, %r1639, %r1702;
	or.b32  	%r1704, %r1703, %r1701;
	xor.b32  	%r1705, %r1665, %r1640;
	and.b32  	%r1706, %r1690, %r1705;
	and.b32  	%r1707, %r1665, %r1640;
	xor.b32  	%r1708, %r1706, %r1707;
	add.s32 	%r1709, %r1614, %r1695;
	add.s32 	%r1710, %r1709, %r1704;
	add.s32 	%r1711, %r1710, %r364;
	add.s32 	%r1712, %r1711, -710438585;
	add.s32 	%r1713, %r1700, %r1708;
	add.s32 	%r1714, %r1712, %r1615;
	add.s32 	%r1715, %r1713, %r1712;
	shf.l.wrap.b32 	%r1716, %r1714, %r1714, 26;
	shf.l.wrap.b32 	%r1717, %r1714, %r1714, 21;
	xor.b32  	%r1718, %r1716, %r1717;
	shf.l.wrap.b32 	%r1719, %r1714, %r1714, 7;
	xor.b32  	%r1720, %r1718, %r1719;
	shf.l.wrap.b32 	%r1721, %r1715, %r1715, 30;
	shf.l.wrap.b32 	%r1722, %r1715, %r1715, 19;
	xor.b32  	%r1723, %r1721, %r1722;
	shf.l.wrap.b32 	%r1724, %r1715, %r1715, 10;
	xor.b32  	%r1725, %r1723, %r1724;
	and.b32  	%r1726, %r1714, %r1689;
	not.b32 	%r1727, %r1714;
	and.b32  	%r1728, %r1664, %r1727;
	or.b32  	%r1729, %r1728, %r1726;
	xor.b32  	%r1730, %r1690, %r1665;
	and.b32  	%r1731, %r1715, %r1730;
	and.b32  	%r1732, %r1690, %r1665;
	xor.b32  	%r1733, %r1731, %r1732;
	add.s32 	%r1734, %r1639, %r1720;
	add.s32 	%r1735, %r1734, %r1729;
	add.s32 	%r1736, %r1735, %r376;
	add.s32 	%r1737, %r1736, 113926993;
	add.s32 	%r1738, %r1725, %r1733;
	add.s32 	%r1739, %r1737, %r1640;
	add.s32 	%r1740, %r1738, %r1737;
	shf.l.wrap.b32 	%r1741, %r1739, %r1739, 26;
	shf.l.wrap.b32 	%r1742, %r1739, %r1739, 21;
	xor.b32  	%r1743, %r1741, %r1742;
	shf.l.wrap.b32 	%r1744, %r1739, %r1739, 7;
	xor.b32  	%r1745, %r1743, %r1744;
	shf.l.wrap.b32 	%r1746, %r1740, %r1740, 30;
	shf.l.wrap.b32 	%r1747, %r1740, %r1740, 19;
	xor.b32  	%r1748, %r1746, %r1747;
	shf.l.wrap.b32 	%r1749, %r1740, %r1740, 10;
	xor.b32  	%r1750, %r1748, %r1749;
	and.b32  	%r1751, %r1739, %r1714;
	not.b32 	%r1752, %r1739;
	and.b32  	%r1753, %r1689, %r1752;
	or.b32  	%r1754, %r1753, %r1751;
	xor.b32  	%r1755, %r1715, %r1690;
	and.b32  	%r1756, %r1740, %r1755;
	and.b32  	%r1757, %r1715, %r1690;
	xor.b32  	%r1758, %r1756, %r1757;
	add.s32 	%r1759, %r1664, %r1745;
	add.s32 	%r1760, %r1759, %r1754;
	add.s32 	%r1761, %r1760, %r235;
	add.s32 	%r1762, %r1761, 338241895;
	add.s32 	%r1763, %r1750, %r1758;
	add.s32 	%r1764, %r1762, %r1665;
	add.s32 	%r1765, %r1763, %r1762;
	shf.l.wrap.b32 	%r1766, %r1764, %r1764, 26;
	shf.l.wrap.b32 	%r1767, %r1764, %r1764, 21;
	xor.b32  	%r1768, %r1766, %r1767;
	shf.l.wrap.b32 	%r1769, %r1764, %r1764, 7;
	xor.b32  	%r1770, %r1768, %r1769;
	shf.l.wrap.b32 	%r1771, %r1765, %r1765, 30;
	shf.l.wrap.b32 	%r1772, %r1765, %r1765, 19;
	xor.b32  	%r1773, %r1771, %r1772;
	shf.l.wrap.b32 	%r1774, %r1765, %r1765, 10;
	xor.b32  	%r1775, %r1773, %r1774;
	and.b32  	%r1776, %r1764, %r1739;
	not.b32 	%r1777, %r1764;
	and.b32  	%r1778, %r1714, %r1777;
	or.b32  	%r1779, %r1778, %r1776;
	xor.b32  	%r1780, %r1740, %r1715;
	and.b32  	%r1781, %r1765, %r1780;
	and.b32  	%r1782, %r1740, %r1715;
	xor.b32  	%r1783, %r1781, %r1782;
	add.s32 	%r1784, %r1689, %r1770;
	add.s32 	%r1785, %r1784, %r1779;
	add.s32 	%r1786, %r1785, %r400;
	add.s32 	%r1787, %r1786, 666307205;
	add.s32 	%r1788, %r1775, %r1783;
	add.s32 	%r1789, %r1787, %r1690;
	add.s32 	%r1790, %r1788, %r1787;
	shf.l.wrap.b32 	%r1791, %r1789, %r1789, 26;
	shf.l.wrap.b32 	%r1792, %r1789, %r1789, 21;
	xor.b32  	%r1793, %r1791, %r1792;
	shf.l.wrap.b32 	%r1794, %r1789, %r1789, 7;
	xor.b32  	%r1795, %r1793, %r1794;
	shf.l.wrap.b32 	%r1796, %r1790, %r1790, 30;
	shf.l.wrap.b32 	%r1797, %r1790, %r1790, 19;
	xor.b32  	%r1798, %r1796, %r1797;
	shf.l.wrap.b32 	%r1799, %r1790, %r1790, 10;
	xor.b32  	%r1800, %r1798, %r1799;
	and.b32  	%r1801, %r1789, %r1764;
	not.b32 	%r1802, %r1789;
	and.b32  	%r1803, %r1739, %r1802;
	or.b32  	%r1804, %r1803, %r1801;
	xor.b32  	%r1805, %r1765, %r1740;
	and.b32  	%r1806, %r1790, %r1805;
	and.b32  	%r1807, %r1765, %r1740;
	xor.b32  	%r1808, %r1806, %r1807;
	add.s32 	%r1809, %r1714, %r1795;
	add.s32 	%r1810, %r1809, %r1804;
	add.s32 	%r1811, %r1810, %r412;
	add.s32 	%r1812, %r1811, 773529912;
	add.s32 	%r1813, %r1800, %r1808;
	add.s32 	%r1814, %r1812, %r1715;
	add.s32 	%r1815, %r1813, %r1812;
	shf.l.wrap.b32 	%r1816, %r1814, %r1814, 26;
	shf.l.wrap.b32 	%r1817, %r1814, %r1814, 21;
	xor.b32  	%r1818, %r1816, %r1817;
	shf.l.wrap.b32 	%r1819, %r1814, %r1814, 7;
	xor.b32  	%r1820, %r1818, %r1819;
	shf.l.wrap.b32 	%r1821, %r1815, %r1815, 30;
	shf.l.wrap.b32 	%r1822, %r1815, %r1815, 19;
	xor.b32  	%r1823, %r1821, %r1822;
	shf.l.wrap.b32 	%r1824, %r1815, %r1815, 10;
	xor.b32  	%r1825, %r1823, %r1824;
	and.b32  	%r1826, %r1814, %r1789;
	not.b32 	%r1827, %r1814;
	and.b32  	%r1828, %r1764, %r1827;
	or.b32  	%r1829, %r1828, %r1826;
	xor.b32  	%r1830, %r1790, %r1765;
	and.b32  	%r1831, %r1815, %r1830;
	and.b32  	%r1832, %r1790, %r1765;
	xor.b32  	%r1833, %r1831, %r1832;
	add.s32 	%r1834, %r1739, %r1820;
	add.s32 	%r1835, %r1834, %r1829;
	add.s32 	%r1836, %r1835, %r424;
	add.s32 	%r1837, %r1836, 1294757372;
	add.s32 	%r1838, %r1825, %r1833;
	add.s32 	%r1839, %r1837, %r1740;
	add.s32 	%r1840, %r1838, %r1837;
	shf.l.wrap.b32 	%r1841, %r1839, %r1839, 26;
	shf.l.wrap.b32 	%r1842, %r1839, %r1839, 21;
	xor.b32  	%r1843, %r1841, %r1842;
	shf.l.wrap.b32 	%r1844, %r1839, %r1839, 7;
	xor.b32  	%r1845, %r1843, %r1844;
	shf.l.wrap.b32 	%r1846, %r1840, %r1840, 30;
	shf.l.wrap.b32 	%r1847, %r1840, %r1840, 19;
	xor.b32  	%r1848, %r1846, %r1847;
	shf.l.wrap.b32 	%r1849, %r1840, %r1840, 10;
	xor.b32  	%r1850, %r1848, %r1849;
	and.b32  	%r1851, %r1839, %r1814;
	not.b32 	%r1852, %r1839;
	and.b32  	%r1853, %r1789, %r1852;
	or.b32  	%r1854, %r1853, %r1851;
	xor.b32  	%r1855, %r1815, %r1790;
	and.b32  	%r1856, %r1840, %r1855;
	and.b32  	%r1857, %r1815, %r1790;
	xor.b32  	%r1858, %r1856, %r1857;
	add.s32 	%r1859, %r1764, %r1845;
	add.s32 	%r1860, %r1859, %r1854;
	add.s32 	%r1861, %r1860, %r436;
	add.s32 	%r1862, %r1861, 1396182291;
	add.s32 	%r1863, %r1850, %r1858;
	add.s32 	%r1864, %r1862, %r1765;
	add.s32 	%r1865, %r1863, %r1862;
	shf.l.wrap.b32 	%r1866, %r1864, %r1864, 26;
	shf.l.wrap.b32 	%r1867, %r1864, %r1864, 21;
	xor.b32  	%r1868, %r1866, %r1867;
	shf.l.wrap.b32 	%r1869, %r1864, %r1864, 7;
	xor.b32  	%r1870, %r1868, %r1869;
	shf.l.wrap.b32 	%r1871, %r1865, %r1865, 30;
	shf.l.wrap.b32 	%r1872, %r1865, %r1865, 19;
	xor.b32  	%r1873, %r1871, %r1872;
	shf.l.wrap.b32 	%r1874, %r1865, %r1865, 10;
	xor.b32  	%r1875, %r1873, %r1874;
	and.b32  	%r1876, %r1864, %r1839;
	not.b32 	%r1877, %r1864;
	and.b32  	%r1878, %r1814, %r1877;
	or.b32  	%r1879, %r1878, %r1876;
	xor.b32  	%r1880, %r1840, %r1815;
	and.b32  	%r1881, %r1865, %r1880;
	and.b32  	%r1882, %r1840, %r1815;
	xor.b32  	%r1883, %r1881, %r1882;
	add.s32 	%r1884, %r1789, %r1870;
	add.s32 	%r1885, %r1884, %r1879;
	add.s32 	%r1886, %r1885, %r448;
	add.s32 	%r1887, %r1886, 1695183700;
	add.s32 	%r1888, %r1875, %r1883;
	add.s32 	%r1889, %r1887, %r1790;
	add.s32 	%r1890, %r1888, %r1887;
	shf.l.wrap.b32 	%r1891, %r1889, %r1889, 26;
	shf.l.wrap.b32 	%r1892, %r1889, %r1889, 21;
	xor.b32  	%r1893, %r1891, %r1892;
	shf.l.wrap.b32 	%r1894, %r1889, %r1889, 7;
	xor.b32  	%r1895, %r1893, %r1894;
	shf.l.wrap.b32 	%r1896, %r1890, %r1890, 30;
	shf.l.wrap.b32 	%r1897, %r1890, %r1890, 19;
	xor.b32  	%r1898, %r1896, %r1897;
	shf.l.wrap.b32 	%r1899, %r1890, %r1890, 10;
	xor.b32  	%r1900, %r1898, %r1899;
	and.b32  	%r1901, %r1889, %r1864;
	not.b32 	%r1902, %r1889;
	and.b32  	%r1903, %r1839, %r1902;
	or.b32  	%r1904, %r1903, %r1901;
	xor.b32  	%r1905, %r1865, %r1840;
	and.b32  	%r1906, %r1890, %r1905;
	and.b32  	%r1907, %r1865, %r1840;
	xor.b32  	%r1908, %r1906, %r1907;
	add.s32 	%r1909, %r1814, %r1895;
	add.s32 	%r1910, %r1909, %r1904;
	add.s32 	%r1911, %r1910, %r460;
	add.s32 	%r1912, %r1911, 1986661051;
	add.s32 	%r1913, %r1900, %r1908;
	add.s32 	%r1914, %r1912, %r1815;
	add.s32 	%r1915, %r1913, %r1912;
	shf.l.wrap.b32 	%r1916, %r1914, %r1914, 26;
	shf.l.wrap.b32 	%r1917, %r1914, %r1914, 21;
	xor.b32  	%r1918, %r1916, %r1917;
	shf.l.wrap.b32 	%r1919, %r1914, %r1914, 7;
	xor.b32  	%r1920, %r1918, %r1919;
	shf.l.wrap.b32 	%r1921, %r1915, %r1915, 30;
	shf.l.wrap.b32 	%r1922, %r1915, %r1915, 19;
	xor.b32  	%r1923, %r1921, %r1922;
	shf.l.wrap.b32 	%r1924, %r1915, %r1915, 10;
	xor.b32  	%r1925, %r1923, %r1924;
	and.b32  	%r1926, %r1914, %r1889;
	not.b32 	%r1927, %r1914;
	and.b32  	%r1928, %r1864, %r1927;
	or.b32  	%r1929, %r1928, %r1926;
	xor.b32  	%r1930, %r1890, %r1865;
	and.b32  	%r1931, %r1915, %r1930;
	and.b32  	%r1932, %r1890, %r1865;
	xor.b32  	%r1933, %r1931, %r1932;
	add.s32 	%r1934, %r1839, %r1920;
	add.s32 	%r1935, %r1934, %r1929;
	add.s32 	%r1936, %r1935, %r472;
	add.s32 	%r1937, %r1936, -2117940946;
	add.s32 	%r1938, %r1925, %r1933;
	add.s32 	%r1939, %r1937, %r1840;
	add.s32 	%r1940, %r1938, %r1937;
	shf.l.wrap.b32 	%r1941, %r1939, %r1939, 26;
	shf.l.wrap.b32 	%r1942, %r1939, %r1939, 21;
	xor.b32  	%r1943, %r1941, %r1942;
	shf.l.wrap.b32 	%r1944, %r1939, %r1939, 7;
	xor.b32  	%r1945, %r1943, %r1944;
	shf.l.wrap.b32 	%r1946, %r1940, %r1940, 30;
	shf.l.wrap.b32 	%r1947, %r1940, %r1940, 19;
	xor.b32  	%r1948, %r1946, %r1947;
	shf.l.wrap.b32 	%r1949, %r1940, %r1940, 10;
	xor.b32  	%r1950, %r1948, %r1949;
	and.b32  	%r1951, %r1939, %r1914;
	not.b32 	%r1952, %r1939;
	and.b32  	%r1953, %r1889, %r1952;
	or.b32  	%r1954, %r1953, %r1951;
	xor.b32  	%r1955, %r1915, %r1890;
	and.b32  	%r1956, %r1940, %r1955;
	and.b32  	%r1957, %r1915, %r1890;
	xor.b32  	%r1958, %r1956, %r1957;
	add.s32 	%r1959, %r1864, %r1945;
	add.s32 	%r1960, %r1959, %r1954;
	add.s32 	%r1961, %r1960, %r484;
	add.s32 	%r1962, %r1961, -1838011259;
	add.s32 	%r1963, %r1950, %r1958;
	add.s32 	%r1964, %r1962, %r1865;
	add.s32 	%r1965, %r1963, %r1962;
	shf.l.wrap.b32 	%r1966, %r1964, %r1964, 26;
	shf.l.wrap.b32 	%r1967, %r1964, %r1964, 21;
	xor.b32  	%r1968, %r1966, %r1967;
	shf.l.wrap.b32 	%r1969, %r1964, %r1964, 7;
	xor.b32  	%r1970, %r1968, %r1969;
	shf.l.wrap.b32 	%r1971, %r1965, %r1965, 30;
	shf.l.wrap.b32 	%r1972, %r1965, %r1965, 19;
	xor.b32  	%r1973, %r1971, %r1972;
	shf.l.wrap.b32 	%r1974, %r1965, %r1965, 10;
	xor.b32  	%r1975, %r1973, %r1974;
	and.b32  	%r1976, %r1964, %r1939;
	not.b32 	%r1977, %r1964;
	and.b32  	%r1978, %r1914, %r1977;
	or.b32  	%r1979, %r1978, %r1976;
	xor.b32  	%r1980, %r1940, %r1915;
	and.b32  	%r1981, %r1965, %r1980;
	and.b32  	%r1982, %r1940, %r1915;
	xor.b32  	%r1983, %r1981, %r1982;
	add.s32 	%r1984, %r1889, %r1970;
	add.s32 	%r1985, %r1984, %r1979;
	add.s32 	%r1986, %r1985, %r496;
	add.s32 	%r1987, %r1986, -1564481375;
	add.s32 	%r1988, %r1975, %r1983;
	add.s32 	%r1989, %r1987, %r1890;
	add.s32 	%r1990, %r1988, %r1987;
	shf.l.wrap.b32 	%r1991, %r1989, %r1989, 26;
	shf.l.wrap.b32 	%r1992, %r1989, %r1989, 21;
	xor.b32  	%r1993, %r1991, %r1992;
	shf.l.wrap.b32 	%r1994, %r1989, %r1989, 7;
	xor.b32  	%r1995, %r1993, %r1994;
	shf.l.wrap.b32 	%r1996, %r1990, %r1990, 30;
	shf.l.wrap.b32 	%r1997, %r1990, %r1990, 19;
	xor.b32  	%r1998, %r1996, %r1997;
	shf.l.wrap.b32 	%r1999, %r1990, %r1990, 10;
	xor.b32  	%r2000, %r1998, %r1999;
	and.b32  	%r2001, %r1989, %r1964;
	not.b32 	%r2002, %r1989;
	and.b32  	%r2003, %r1939, %r2002;
	or.b32  	%r2004, %r2003, %r2001;
	xor.b32  	%r2005, %r1965, %r1940;
	and.b32  	%r2006, %r1990, %r2005;
	and.b32  	%r2007, %r1965, %r1940;
	xor.b32  	%r2008, %r2006, %r2007;
	add.s32 	%r2009, %r1914, %r1995;
	add.s32 	%r2010, %r2009, %r2004;
	add.s32 	%r2011, %r2010, %r508;
	add.s32 	%r2012, %r2011, -1474664885;
	add.s32 	%r2013, %r2000, %r2008;
	add.s32 	%r2014, %r2012, %r1915;
	add.s32 	%r2015, %r2013, %r2012;
	shf.l.wrap.b32 	%r2016, %r2014, %r2014, 26;
	shf.l.wrap.b32 	%r2017, %r2014, %r2014, 21;
	xor.b32  	%r2018, %r2016, %r2017;
	shf.l.wrap.b32 	%r2019, %r2014, %r2014, 7;
	xor.b32  	%r2020, %r2018, %r2019;
	shf.l.wrap.b32 	%r2021, %r2015, %r2015, 30;
	shf.l.wrap.b32 	%r2022, %r2015, %r2015, 19;
	xor.b32  	%r2023, %r2021, %r2022;
	shf.l.wrap.b32 	%r2024, %r2015, %r2015, 10;
	xor.b32  	%r2025, %r2023, %r2024;
	and.b32  	%r2026, %r2014, %r1989;
	not.b32 	%r2027, %r2014;
	and.b32  	%r2028, %r1964, %r2027;
	or.b32  	%r2029, %r2028, %r2026;
	xor.b32  	%r2030, %r1990, %r1965;
	and.b32  	%r2031, %r2015, %r2030;
	and.b32  	%r2032, %r1990, %r1965;
	xor.b32  	%r2033, %r2031, %r2032;
	add.s32 	%r2034, %r1939, %r2020;
	add.s32 	%r2035, %r2034, %r2029;
	add.s32 	%r2036, %r2035, %r520;
	add.s32 	%r2037, %r2036, -1035236496;
	add.s32 	%r2038, %r2025, %r2033;
	add.s32 	%r2039, %r2037, %r1940;
	add.s32 	%r2040, %r2038, %r2037;
	shf.l.wrap.b32 	%r2041, %r2039, %r2039, 26;
	shf.l.wrap.b32 	%r2042, %r2039, %r2039, 21;
	xor.b32  	%r2043, %r2041, %r2042;
	shf.l.wrap.b32 	%r2044, %r2039, %r2039, 7;
	xor.b32  	%r2045, %r2043, %r2044;
	shf.l.wrap.b32 	%r2046, %r2040, %r2040, 30;
	shf.l.wrap.b32 	%r2047, %r2040, %r2040, 19;
	xor.b32  	%r2048, %r2046, %r2047;
	shf.l.wrap.b32 	%r2049, %r2040, %r2040, 10;
	xor.b32  	%r2050, %r2048, %r2049;
	and.b32  	%r2051, %r2039, %r2014;
	not.b32 	%r2052, %r2039;
	and.b32  	%r2053, %r1989, %r2052;
	or.b32  	%r2054, %r2053, %r2051;
	xor.b32  	%r2055, %r2015, %r1990;
	and.b32  	%r2056, %r2040, %r2055;
	and.b32  	%r2057, %r2015, %r1990;
	xor.b32  	%r2058, %r2056, %r2057;
	add.s32 	%r2059, %r1964, %r2045;
	add.s32 	%r2060, %r2059, %r2054;
	add.s32 	%r2061, %r2060, %r532;
	add.s32 	%r2062, %r2061, -949202525;
	add.s32 	%r2063, %r2050, %r2058;
	add.s32 	%r2064, %r2062, %r1965;
	add.s32 	%r2065, %r2063, %r2062;
	shf.l.wrap.b32 	%r2066, %r2064, %r2064, 26;
	shf.l.wrap.b32 	%r2067, %r2064, %r2064, 21;
	xor.b32  	%r2068, %r2066, %r2067;
	shf.l.wrap.b32 	%r2069, %r2064, %r2064, 7;
	xor.b32  	%r2070, %r2068, %r2069;
	shf.l.wrap.b32 	%r2071, %r2065, %r2065, 30;
	shf.l.wrap.b32 	%r2072, %r2065, %r2065, 19;
	xor.b32  	%r2073, %r2071, %r2072;
	shf.l.wrap.b32 	%r2074, %r2065, %r2065, 10;
	xor.b32  	%r2075, %r2073, %r2074;
	and.b32  	%r2076, %r2064, %r2039;
	not.b32 	%r2077, %r2064;
	and.b32  	%r2078, %r2014, %r2077;
	or.b32  	%r2079, %r2078, %r2076;
	xor.b32  	%r2080, %r2040, %r2015;
	and.b32  	%r2081, %r2065, %r2080;
	and.b32  	%r2082, %r2040, %r2015;
	xor.b32  	%r2083, %r2081, %r2082;
	add.s32 	%r2084, %r1989, %r2070;
	add.s32 	%r2085, %r2084, %r2079;
	add.s32 	%r2086, %r2085, %r544;
	add.s32 	%r2087, %r2086, -778901479;
	add.s32 	%r2088, %r2075, %r2083;
	add.s32 	%r2089, %r2087, %r1990;
	add.s32 	%r2090, %r2088, %r2087;
	shf.l.wrap.b32 	%r2091, %r2089, %r2089, 26;
	shf.l.wrap.b32 	%r2092, %r2089, %r2089, 21;
	xor.b32  	%r2093, %r2091, %r2092;
	shf.l.wrap.b32 	%r2094, %r2089, %r2089, 7;
	xor.b32  	%r2095, %r2093, %r2094;
	shf.l.wrap.b32 	%r2096, %r2090, %r2090, 30;
	shf.l.wrap.b32 	%r2097, %r2090, %r2090, 19;
	xor.b32  	%r2098, %r2096, %r2097;
	shf.l.wrap.b32 	%r2099, %r2090, %r2090, 10;
	xor.b32  	%r2100, %r2098, %r2099;
	and.b32  	%r2101, %r2089, %r2064;
	not.b32 	%r2102, %r2089;
	and.b32  	%r2103, %r2039, %r2102;
	or.b32  	%r2104, %r2103, %r2101;
	xor.b32  	%r2105, %r2065, %r2040;
	and.b32  	%r2106, %r2090, %r2105;
	and.b32  	%r2107, %r2065, %r2040;
	xor.b32  	%r2108, %r2106, %r2107;
	add.s32 	%r2109, %r2014, %r2095;
	add.s32 	%r2110, %r2109, %r2104;
	add.s32 	%r2111, %r2110, %r556;
	add.s32 	%r2112, %r2111, -694614492;
	add.s32 	%r2113, %r2100, %r2108;
	add.s32 	%r2114, %r2112, %r2015;
	add.s32 	%r2115, %r2113, %r2112;
	shf.l.wrap.b32 	%r2116, %r2114, %r2114, 26;
	shf.l.wrap.b32 	%r2117, %r2114, %r2114, 21;
	xor.b32  	%r2118, %r2116, %r2117;
	shf.l.wrap.b32 	%r2119, %r2114, %r2114, 7;
	xor.b32  	%r2120, %r2118, %r2119;
	shf.l.wrap.b32 	%r2121, %r2115, %r2115, 30;
	shf.l.wrap.b32 	%r2122, %r2115, %r2115, 19;
	xor.b32  	%r2123, %r2121, %r2122;
	shf.l.wrap.b32 	%r2124, %r2115, %r2115, 10;
	xor.b32  	%r2125, %r2123, %r2124;
	and.b32  	%r2126, %r2114, %r2089;
	not.b32 	%r2127, %r2114;
	and.b32  	%r2128, %r2064, %r2127;
	or.b32  	%r2129, %r2128, %r2126;
	xor.b32  	%r2130, %r2090, %r2065;
	and.b32  	%r2131, %r2115, %r2130;
	and.b32  	%r2132, %r2090, %r2065;
	xor.b32  	%r2133, %r2131, %r2132;
	add.s32 	%r2134, %r2039, %r2120;
	add.s32 	%r2135, %r2134, %r2129;
	add.s32 	%r2136, %r2135, %r568;
	add.s32 	%r2137, %r2136, -200395387;
	add.s32 	%r2138, %r2125, %r2133;
	add.s32 	%r2139, %r2137, %r2040;
	add.s32 	%r2140, %r2138, %r2137;
	shf.l.wrap.b32 	%r2141, %r2139, %r2139, 26;
	shf.l.wrap.b32 	%r2142, %r2139, %r2139, 21;
	xor.b32  	%r2143, %r2141, %r2142;
	shf.l.wrap.b32 	%r2144, %r2139, %r2139, 7;
	xor.b32  	%r2145, %r2143, %r2144;
	shf.l.wrap.b32 	%r2146, %r2140, %r2140, 30;
	shf.l.wrap.b32 	%r2147, %r2140, %r2140, 19;
	xor.b32  	%r2148, %r2146, %r2147;
	shf.l.wrap.b32 	%r2149, %r2140, %r2140, 10;
	xor.b32  	%r2150, %r2148, %r2149;
	and.b32  	%r2151, %r2139, %r2114;
	not.b32 	%r2152, %r2139;
	and.b32  	%r2153, %r2089, %r2152;
	or.b32  	%r2154, %r2153, %r2151;
	xor.b32  	%r2155, %r2115, %r2090;
	and.b32  	%r2156, %r2140, %r2155;
	and.b32  	%r2157, %r2115, %r2090;
	xor.b32  	%r2158, %r2156, %r2157;
	add.s32 	%r2159, %r2064, %r2145;
	add.s32 	%r2160, %r2159, %r2154;
	add.s32 	%r2161, %r2160, %r580;
	add.s32 	%r2162, %r2161, 275423344;
	add.s32 	%r2163, %r2150, %r2158;
	add.s32 	%r2164, %r2162, %r2065;
	add.s32 	%r2165, %r2163, %r2162;
	shf.l.wrap.b32 	%r2166, %r2164, %r2164, 26;
	shf.l.wrap.b32 	%r2167, %r2164, %r2164, 21;
	xor.b32  	%r2168, %r2166, %r2167;
	shf.l.wrap.b32 	%r2169, %r2164, %r2164, 7;
	xor.b32  	%r2170, %r2168, %r2169;
	shf.l.wrap.b32 	%r2171, %r2165, %r2165, 30;
	shf.l.wrap.b32 	%r2172, %r2165, %r2165, 19;
	xor.b32  	%r2173, %r2171, %r2172;
	shf.l.wrap.b32 	%r2174, %r2165, %r2165, 10;
	xor.b32  	%r2175, %r2173, %r2174;
	and.b32  	%r2176, %r2164, %r2139;
	not.b32 	%r2177, %r2164;
	and.b32  	%r2178, %r2114, %r2177;
	or.b32  	%r2179, %r2178, %r2176;
	xor.b32  	%r2180, %r2140, %r2115;
	and.b32  	%r2181, %r2165, %r2180;
	and.b32  	%r2182, %r2140, %r2115;
	xor.b32  	%r2183, %r2181, %r2182;
	add.s32 	%r2184, %r2089, %r2170;
	add.s32 	%r2185, %r2184, %r2179;
	add.s32 	%r2186, %r2185, %r592;
	add.s32 	%r2187, %r2186, 430227734;
	add.s32 	%r2188, %r2175, %r2183;
	add.s32 	%r2189, %r2187, %r2090;
	add.s32 	%r2190, %r2188, %r2187;
	shf.l.wrap.b32 	%r2191, %r2189, %r2189, 26;
	shf.l.wrap.b32 	%r2192, %r2189, %r2189, 21;
	xor.b32  	%r2193, %r2191, %r2192;
	shf.l.wrap.b32 	%r2194, %r2189, %r2189, 7;
	xor.b32  	%r2195, %r2193, %r2194;
	shf.l.wrap.b32 	%r2196, %r2190, %r2190, 30;
	shf.l.wrap.b32 	%r2197, %r2190, %r2190, 19;
	xor.b32  	%r2198, %r2196, %r2197;
	shf.l.wrap.b32 	%r2199, %r2190, %r2190, 10;
	xor.b32  	%r2200, %r2198, %r2199;
	and.b32  	%r2201, %r2189, %r2164;
	not.b32 	%r2202, %r2189;
	and.b32  	%r2203, %r2139, %r2202;
	or.b32  	%r2204, %r2203, %r2201;
	xor.b32  	%r2205, %r2165, %r2140;
	and.b32  	%r2206, %r2190, %r2205;
	and.b32  	%r2207, %r2165, %r2140;
	xor.b32  	%r2208, %r2206, %r2207;
	add.s32 	%r2209, %r2114, %r2195;
	add.s32 	%r2210, %r2209, %r2204;
	add.s32 	%r2211, %r2210, %r454;
	add.s32 	%r2212, %r2211, 506948616;
	add.s32 	%r2213, %r2200, %r2208;
	add.s32 	%r2214, %r2212, %r2115;
	add.s32 	%r2215, %r2213, %r2212;
	shf.l.wrap.b32 	%r2216, %r2214, %r2214, 26;
	shf.l.wrap.b32 	%r2217, %r2214, %r2214, 21;
	xor.b32  	%r2218, %r2216, %r2217;
	shf.l.wrap.b32 	%r2219, %r2214, %r2214, 7;
	xor.b32  	%r2220, %r2218, %r2219;
	shf.l.wrap.b32 	%r2221, %r2215, %r2215, 30;
	shf.l.wrap.b32 	%r2222, %r2215, %r2215, 19;
	xor.b32  	%r2223, %r2221, %r2222;
	shf.l.wrap.b32 	%r2224, %r2215, %r2215, 10;
	xor.b32  	%r2225, %r2223, %r2224;
	and.b32  	%r2226, %r2214, %r2189;
	not.b32 	%r2227, %r2214;
	and.b32  	%r2228, %r2164, %r2227;
	or.b32  	%r2229, %r2228, %r2226;
	xor.b32  	%r2230, %r2190, %r2165;
	and.b32  	%r2231, %r2215, %r2230;
	and.b32  	%r2232, %r2190, %r2165;
	xor.b32  	%r2233, %r2231, %r2232;
	add.s32 	%r2234, %r2139, %r2220;
	add.s32 	%r2235, %r2234, %r2229;
	add.s32 	%r2236, %r2235, %r466;
	add.s32 	%r2237, %r2236, 659060556;
	add.s32 	%r2238, %r2225, %r2233;
	add.s32 	%r2239, %r2237, %r2140;
	add.s32 	%r2240, %r2238, %r2237;
	shf.l.wrap.b32 	%r2241, %r2239, %r2239, 26;
	shf.l.wrap.b32 	%r2242, %r2239, %r2239, 21;
	xor.b32  	%r2243, %r2241, %r2242;
	shf.l.wrap.b32 	%r2244, %r2239, %r2239, 7;
	xor.b32  	%r2245, %r2243, %r2244;
	shf.l.wrap.b32 	%r2246, %r2240, %r2240, 30;
	shf.l.wrap.b32 	%r2247, %r2240, %r2240, 19;
	xor.b32  	%r2248, %r2246, %r2247;
	shf.l.wrap.b32 	%r2249, %r2240, %r2240, 10;
	xor.b32  	%r2250, %r2248, %r2249;
	and.b32  	%r2251, %r2239, %r2214;
	not.b32 	%r2252, %r2239;
	and.b32  	%r2253, %r2189, %r2252;
	or.b32  	%r2254, %r2253, %r2251;
	xor.b32  	%r2255, %r2215, %r2190;
	and.b32  	%r2256, %r2240, %r2255;
	and.b32  	%r2257, %r2215, %r2190;
	xor.b32  	%r2258, %r2256, %r2257;
	add.s32 	%r2259, %r2164, %r2245;
	add.s32 	%r2260, %r2259, %r2254;
	add.s32 	%r2261, %r2260, %r478;
	add.s32 	%r2262, %r2261, 883997877;
	add.s32 	%r2263, %r2250, %r2258;
	add.s32 	%r2264, %r2262, %r2165;
	add.s32 	%r2265, %r2263, %r2262;
	shf.l.wrap.b32 	%r2266, %r2264, %r2264, 26;
	shf.l.wrap.b32 	%r2267, %r2264, %r2264, 21;
	xor.b32  	%r2268, %r2266, %r2267;
	shf.l.wrap.b32 	%r2269, %r2264, %r2264, 7;
	xor.b32  	%r2270, %r2268, %r2269;
	shf.l.wrap.b32 	%r2271, %r2265, %r2265, 30;
	shf.l.wrap.b32 	%r2272, %r2265, %r2265, 19;
	xor.b32  	%r2273, %r2271, %r2272;
	shf.l.wrap.b32 	%r2274, %r2265, %r2265, 10;
	xor.b32  	%r2275, %r2273, %r2274;
	and.b32  	%r2276, %r2264, %r2239;
	not.b32 	%r2277, %r2264;
	and.b32  	%r2278, %r2214, %r2277;
	or.b32  	%r2279, %r2278, %r2276;
	xor.b32  	%r2280, %r2240, %r2215;
	and.b32  	%r2281, %r2265, %r2280;
	and.b32  	%r2282, %r2240, %r2215;
	xor.b32  	%r2283, %r2281, %r2282;
	add.s32 	%r2284, %r2189, %r2270;
	add.s32 	%r2285, %r2284, %r2279;
	add.s32 	%r2286, %r2285, %r490;
	add.s32 	%r2287, %r2286, 958139571;
	add.s32 	%r2288, %r2275, %r2283;
	add.s32 	%r2289, %r2287, %r2190;
	add.s32 	%r2290, %r2288, %r2287;
	shf.l.wrap.b32 	%r2291, %r2289, %r2289, 26;
	shf.l.wrap.b32 	%r2292, %r2289, %r2289, 21;
	xor.b32  	%r2293, %r2291, %r2292;
	shf.l.wrap.b32 	%r2294, %r2289, %r2289, 7;
	xor.b32  	%r2295, %r2293, %r2294;
	shf.l.wrap.b32 	%r2296, %r2290, %r2290, 30;
	shf.l.wrap.b32 	%r2297, %r2290, %r2290, 19;
	xor.b32  	%r2298, %r2296, %r2297;
	shf.l.wrap.b32 	%r2299, %r2290, %r2290, 10;
	xor.b32  	%r2300, %r2298, %r2299;
	and.b32  	%r2301, %r2289, %r2264;
	not.b32 	%r2302, %r2289;
	and.b32  	%r2303, %r2239, %r2302;
	or.b32  	%r2304, %r2303, %r2301;
	xor.b32  	%r2305, %r2265, %r2240;
	and.b32  	%r2306, %r2290, %r2305;
	and.b32  	%r2307, %r2265, %r2240;
	xor.b32  	%r2308, %r2306, %r2307;
	add.s32 	%r2309, %r2214, %r2295;
	add.s32 	%r2310, %r2309, %r2304;
	add.s32 	%r2311, %r2310, %r502;
	add.s32 	%r2312, %r2311, 1322822218;
	add.s32 	%r2313, %r2300, %r2308;
	add.s32 	%r2314, %r2312, %r2215;
	add.s32 	%r2315, %r2313, %r2312;
	shf.l.wrap.b32 	%r2316, %r2314, %r2314, 26;
	shf.l.wrap.b32 	%r2317, %r2314, %r2314, 21;
	xor.b32  	%r2318, %r2316, %r2317;
	shf.l.wrap.b32 	%r2319, %r2314, %r2314, 7;
	xor.b32  	%r2320, %r2318, %r2319;
	shf.l.wrap.b32 	%r2321, %r2315, %r2315, 30;
	shf.l.wrap.b32 	%r2322, %r2315, %r2315, 19;
	xor.b32  	%r2323, %r2321, %r2322;
	shf.l.wrap.b32 	%r2324, %r2315, %r2315, 10;
	xor.b32  	%r2325, %r2323, %r2324;
	and.b32  	%r2326, %r2314, %r2289;
	not.b32 	%r2327, %r2314;
	and.b32  	%r2328, %r2264, %r2327;
	or.b32  	%r2329, %r2328, %r2326;
	xor.b32  	%r2330, %r2290, %r2265;
	and.b32  	%r2331, %r2315, %r2330;
	and.b32  	%r2332, %r2290, %r2265;
	xor.b32  	%r2333, %r2331, %r2332;
	add.s32 	%r2334, %r2239, %r2320;
	add.s32 	%r2335, %r2334, %r2329;
	add.s32 	%r2336, %r2335, %r514;
	add.s32 	%r2337, %r2336, 1537002063;
	add.s32 	%r2338, %r2325, %r2333;
	add.s32 	%r2339, %r2337, %r2240;
	add.s32 	%r2340, %r2338, %r2337;
	shf.l.wrap.b32 	%r2341, %r2339, %r2339, 26;
	shf.l.wrap.b32 	%r2342, %r2339, %r2339, 21;
	xor.b32  	%r2343, %r2341, %r2342;
	shf.l.wrap.b32 	%r2344, %r2339, %r2339, 7;
	xor.b32  	%r2345, %r2343, %r2344;
	shf.l.wrap.b32 	%r2346, %r2340, %r2340, 30;
	shf.l.wrap.b32 	%r2347, %r2340, %r2340, 19;
	xor.b32  	%r2348, %r2346, %r2347;
	shf.l.wrap.b32 	%r2349, %r2340, %r2340, 10;
	xor.b32  	%r2350, %r2348, %r2349;
	and.b32  	%r2351, %r2339, %r2314;
	not.b32 	%r2352, %r2339;
	and.b32  	%r2353, %r2289, %r2352;
	or.b32  	%r2354, %r2353, %r2351;
	xor.b32  	%r2355, %r2315, %r2290;
	and.b32  	%r2356, %r2340, %r2355;
	and.b32  	%r2357, %r2315, %r2290;
	xor.b32  	%r2358, %r2356, %r2357;
	add.s32 	%r2359, %r2264, %r2345;
	add.s32 	%r2360, %r2359, %r2354;
	add.s32 	%r2361, %r2360, %r526;
	add.s32 	%r2362, %r2361, 1747873779;
	add.s32 	%r2363, %r2350, %r2358;
	add.s32 	%r2364, %r2362, %r2265;
	add.s32 	%r2365, %r2363, %r2362;
	shf.l.wrap.b32 	%r2366, %r2364, %r2364, 26;
	shf.l.wrap.b32 	%r2367, %r2364, %r2364, 21;
	xor.b32  	%r2368, %r2366, %r2367;
	shf.l.wrap.b32 	%r2369, %r2364, %r2364, 7;
	xor.b32  	%r2370, %r2368, %r2369;
	shf.l.wrap.b32 	%r2371, %r2365, %r2365, 30;
	shf.l.wrap.b32 	%r2372, %r2365, %r2365, 19;
	xor.b32  	%r2373, %r2371, %r2372;
	shf.l.wrap.b32 	%r2374, %r2365, %r2365, 10;
	xor.b32  	%r2375, %r2373, %r2374;
	and.b32  	%r2376, %r2364, %r2339;
	not.b32 	%r2377, %r2364;
	and.b32  	%r2378, %r2314, %r2377;
	or.b32  	%r2379, %r2378, %r2376;
	xor.b32  	%r2380, %r2340, %r2315;
	and.b32  	%r2381, %r2365, %r2380;
	and.b32  	%r2382, %r2340, %r2315;
	xor.b32  	%r2383, %r2381, %r2382;
	add.s32 	%r2384, %r2289, %r2370;
	add.s32 	%r2385, %r2384, %r2379;
	add.s32 	%r2386, %r2385, %r538;
	add.s32 	%r2387, %r2386, 1955562222;
	add.s32 	%r2388, %r2375, %r2383;
	add.s32 	%r2389, %r2387, %r2290;
	add.s32 	%r2390, %r2388, %r2387;
	shf.l.wrap.b32 	%r2391, %r2389, %r2389, 26;
	shf.l.wrap.b32 	%r2392, %r2389, %r2389, 21;
	xor.b32  	%r2393, %r2391, %r2392;
	shf.l.wrap.b32 	%r2394, %r2389, %r2389, 7;
	xor.b32  	%r2395, %r2393, %r2394;
	shf.l.wrap.b32 	%r2396, %r2390, %r2390, 30;
	shf.l.wrap.b32 	%r2397, %r2390, %r2390, 19;
	xor.b32  	%r2398, %r2396, %r2397;
	shf.l.wrap.b32 	%r2399, %r2390, %r2390, 10;
	xor.b32  	%r2400, %r2398, %r2399;
	and.b32  	%r2401, %r2389, %r2364;
	not.b32 	%r2402, %r2389;
	and.b32  	%r2403, %r2339, %r2402;
	or.b32  	%r2404, %r2403, %r2401;
	xor.b32  	%r2405, %r2365, %r2340;
	and.b32  	%r2406, %r2390, %r2405;
	and.b32  	%r2407, %r2365, %r2340;
	xor.b32  	%r2408, %r2406, %r2407;
	add.s32 	%r2409, %r2314, %r2395;
	add.s32 	%r2410, %r2409, %r2404;
	add.s32 	%r2411, %r2410, %r550;
	add.s32 	%r2412, %r2411, 2024104815;
	add.s32 	%r2413, %r2400, %r2408;
	add.s32 	%r2414, %r2412, %r2315;
	add.s32 	%r2415, %r2413, %r2412;
	shf.l.wrap.b32 	%r2416, %r2414, %r2414, 26;
	shf.l.wrap.b32 	%r2417, %r2414, %r2414, 21;
	xor.b32  	%r2418, %r2416, %r2417;
	shf.l.wrap.b32 	%r2419, %r2414, %r2414, 7;
	xor.b32  	%r2420, %r2418, %r2419;
	shf.l.wrap.b32 	%r2421, %r2415, %r2415, 30;
	shf.l.wrap.b32 	%r2422, %r2415, %r2415, 19;
	xor.b32  	%r2423, %r2421, %r2422;
	shf.l.wrap.b32 	%r2424, %r2415, %r2415, 10;
	xor.b32  	%r2425, %r2423, %r2424;
	and.b32  	%r2426, %r2414, %r2389;
	not.b32 	%r2427, %r2414;
	and.b32  	%r2428, %r2364, %r2427;
	or.b32  	%r2429, %r2428, %r2426;
	xor.b32  	%r2430, %r2390, %r2365;
	and.b32  	%r2431, %r2415, %r2430;
	and.b32  	%r2432, %r2390, %r2365;
	xor.b32  	%r2433, %r2431, %r2432;
	add.s32 	%r2434, %r2339, %r2420;
	add.s32 	%r2435, %r2434, %r2429;
	add.s32 	%r2436, %r2435, %r562;
	add.s32 	%r2437, %r2436, -2067236844;
	add.s32 	%r2438, %r2425, %r2433;
	add.s32 	%r2439, %r2437, %r2340;
	add.s32 	%r2440, %r2438, %r2437;
	shf.l.wrap.b32 	%r2441, %r2439, %r2439, 26;
	shf.l.wrap.b32 	%r2442, %r2439, %r2439, 21;
	xor.b32  	%r2443, %r2441, %r2442;
	shf.l.wrap.b32 	%r2444, %r2439, %r2439, 7;
	xor.b32  	%r2445, %r2443, %r2444;
	shf.l.wrap.b32 	%r2446, %r2440, %r2440, 30;
	shf.l.wrap.b32 	%r2447, %r2440, %r2440, 19;
	xor.b32  	%r2448, %r2446, %r2447;
	shf.l.wrap.b32 	%r2449, %r2440, %r2440, 10;
	xor.b32  	%r2450, %r2448, %r2449;
	and.b32  	%r2451, %r2439, %r2414;
	not.b32 	%r2452, %r2439;
	and.b32  	%r2453, %r2389, %r2452;
	or.b32  	%r2454, %r2453, %r2451;
	xor.b32  	%r2455, %r2415, %r2390;
	and.b32  	%r2456, %r2440, %r2455;
	and.b32  	%r2457, %r2415, %r2390;
	xor.b32  	%r2458, %r2456, %r2457;
	add.s32 	%r2459, %r2364, %r2445;
	add.s32 	%r2460, %r2459, %r2454;
	add.s32 	%r2461, %r2460, %r574;
	add.s32 	%r2462, %r2461, -1933114872;
	add.s32 	%r2463, %r2450, %r2458;
	add.s32 	%r2464, %r2462, %r2365;
	add.s32 	%r2465, %r2463, %r2462;
	shf.l.wrap.b32 	%r2466, %r2464, %r2464, 26;
	shf.l.wrap.b32 	%r2467, %r2464, %r2464, 21;
	xor.b32  	%r2468, %r2466, %r2467;
	shf.l.wrap.b32 	%r2469, %r2464, %r2464, 7;
	xor.b32  	%r2470, %r2468, %r2469;
	shf.l.wrap.b32 	%r2471, %r2465, %r2465, 30;
	shf.l.wrap.b32 	%r2472, %r2465, %r2465, 19;
	xor.b32  	%r2473, %r2471, %r2472;
	shf.l.wrap.b32 	%r2474, %r2465, %r2465, 10;
	xor.b32  	%r2475, %r2473, %r2474;
	and.b32  	%r2476, %r2464, %r2439;
	not.b32 	%r2477, %r2464;
	and.b32  	%r2478, %r2414, %r2477;
	or.b32  	%r2479, %r2478, %r2476;
	xor.b32  	%r2480, %r2440, %r2415;
	and.b32  	%r2481, %r2465, %r2480;
	and.b32  	%r2482, %r2440, %r2415;
	xor.b32  	%r2483, %r2481, %r2482;
	add.s32 	%r2484, %r2389, %r2470;
	add.s32 	%r2485, %r2484, %r2479;
	add.s32 	%r2486, %r2485, %r586;
	add.s32 	%r2487, %r2486, -1866530822;
	add.s32 	%r2488, %r2475, %r2483;
	add.s32 	%r2489, %r2487, %r2390;
	add.s32 	%r2490, %r2488, %r2487;
	shf.l.wrap.b32 	%r2491, %r2489, %r2489, 26;
	shf.l.wrap.b32 	%r2492, %r2489, %r2489, 21;
	xor.b32  	%r2493, %r2491, %r2492;
	shf.l.wrap.b32 	%r2494, %r2489, %r2489, 7;
	xor.b32  	%r2495, %r2493, %r2494;
	shf.l.wrap.b32 	%r2496, %r2490, %r2490, 30;
	shf.l.wrap.b32 	%r2497, %r2490, %r2490, 19;
	xor.b32  	%r2498, %r2496, %r2497;
	shf.l.wrap.b32 	%r2499, %r2490, %r2490, 10;
	xor.b32  	%r2500, %r2498, %r2499;
	and.b32  	%r2501, %r2489, %r2464;
	not.b32 	%r2502, %r2489;
	and.b32  	%r2503, %r2439, %r2502;
	or.b32  	%r2504, %r2503, %r2501;
	xor.b32  	%r2505, %r2465, %r2440;
	and.b32  	%r2506, %r2490, %r2505;
	and.b32  	%r2507, %r2465, %r2440;
	xor.b32  	%r2508, %r2506, %r2507;
	add.s32 	%r2509, %r2414, %r2495;
	add.s32 	%r2510, %r2509, %r2504;
	add.s32 	%r2511, %r2510, %r598;
	add.s32 	%r2512, %r2511, -1538233109;
	add.s32 	%r2513, %r2500, %r2508;
	add.s32 	%r2514, %r2512, %r2415;
	add.s32 	%r2515, %r2513, %r2512;
	shf.l.wrap.b32 	%r2516, %r2514, %r2514, 26;
	shf.l.wrap.b32 	%r2517, %r2514, %r2514, 21;
	xor.b32  	%r2518, %r2516, %r2517;
	shf.l.wrap.b32 	%r2519, %r2514, %r2514, 7;
	xor.b32  	%r2520, %r2518, %r2519;
	shf.l.wrap.b32 	%r2521, %r2515, %r2515, 30;
	shf.l.wrap.b32 	%r2522, %r2515, %r2515, 19;
	xor.b32  	%r2523, %r2521, %r2522;
	shf.l.wrap.b32 	%r2524, %r2515, %r2515, 10;
	xor.b32  	%r2525, %r2523, %r2524;
	and.b32  	%r2526, %r2514, %r2489;
	not.b32 	%r2527, %r2514;
	and.b32  	%r2528, %r2464, %r2527;
	or.b32  	%r2529, %r2528, %r2526;
	xor.b32  	%r2530, %r2490, %r2465;
	and.b32  	%r2531, %r2515, %r2530;
	and.b32  	%r2532, %r2490, %r2465;
	xor.b32  	%r2533, %r2531, %r2532;
	add.s32 	%r2534, %r2439, %r2520;
	add.s32 	%r2535, %r2534, %r2529;
	add.s32 	%r2536, %r2535, %r968;
	add.s32 	%r2537, %r2536, -1090935817;
	add.s32 	%r2538, %r2525, %r2533;
	add.s32 	%r2539, %r2537, %r2440;
	add.s32 	%r2540, %r2538, %r2537;
	shf.l.wrap.b32 	%r2541, %r2539, %r2539, 26;
	shf.l.wrap.b32 	%r2542, %r2539, %r2539, 21;
	xor.b32  	%r2543, %r2541, %r2542;
	shf.l.wrap.b32 	%r2544, %r2539, %r2539, 7;
	xor.b32  	%r2545, %r2543, %r2544;
	shf.l.wrap.b32 	%r2546, %r2540, %r2540, 30;
	shf.l.wrap.b32 	%r2547, %r2540, %r2540, 19;
	xor.b32  	%r2548, %r2546, %r2547;
	shf.l.wrap.b32 	%r2549, %r2540, %r2540, 10;
	xor.b32  	%r2550, %r2548, %r2549;
	and.b32  	%r2551, %r2539, %r2514;
	not.b32 	%r2552, %r2539;
	and.b32  	%r2553, %r2489, %r2552;
	or.b32  	%r2554, %r2553, %r2551;
	xor.b32  	%r2555, %r2515, %r2490;
	and.b32  	%r2556, %r2540, %r2555;
	and.b32  	%r2557, %r2515, %r2490;
	xor.b32  	%r2558, %r2556, %r2557;
	add.s32 	%r2559, %r2464, %r2545;
	add.s32 	%r2560, %r2559, %r2554;
	add.s32 	%r2561, %r2560, %r977;
	add.s32 	%r2562, %r2561, -965641998;
	add.s32 	%r2563, %r2550, %r2558;
	add.s32 	%r2564, %r2562, %r2465;
	add.s32 	%r2565, %r2563, %r2562;
	add.s32 	%r2778, %r2778, %r2565;
	add.s32 	%r2777, %r2777, %r2540;
	add.s32 	%r2776, %r2776, %r2515;
	add.s32 	%r2775, %r2775, %r2490;
	add.s32 	%r2774, %r2774, %r2564;
	add.s32 	%r2773, %r2773, %r2539;
	add.s32 	%r2772, %r2772, %r2514;
	add.s32 	%r2771, %r2771, %r2489;
	shr.u32 	%r23, %r2778, 24;
	shr.u32 	%r24, %r2778, 16;
	shr.u32 	%r25, %r2778, 8;
	shr.u32 	%r26, %r2777, 24;
	shr.u32 	%r27, %r2777, 16;
	shr.u32 	%r28, %r2777, 8;
	shr.u32 	%r29, %r2776, 24;
	shr.u32 	%r30, %r2776, 16;
	shr.u32 	%r31, %r2776, 8;
	shr.u32 	%r32, %r2775, 24;
	shr.u32 	%r33, %r2775, 16;
	shr.u32 	%r34, %r2775, 8;
	prmt.b32 	%r2566, %r25, %r2778, 0x3340U;
	prmt.b32 	%r2567, %r23, %r24, 0x3340U;
	prmt.b32 	%r2568, %r2567, %r2566, 0x5410U;
	prmt.b32 	%r2569, %r28, %r2777, 0x3340U;
	prmt.b32 	%r2570, %r26, %r27, 0x3340U;
	prmt.b32 	%r2571, %r2570, %r2569, 0x5410U;
	prmt.b32 	%r2572, %r31, %r2776, 0x3340U;
	prmt.b32 	%r2573, %r29, %r30, 0x3340U;
	prmt.b32 	%r2574, %r2573, %r2572, 0x5410U;
	prmt.b32 	%r2575, %r34, %r2775, 0x3340U;
	prmt.b32 	%r2576, %r32, %r33, 0x3340U;
	prmt.b32 	%r2577, %r2576, %r2575, 0x5410U;
	st.local.v4.b32 	[%rd4], {%r2568, %r2571, %r2574, %r2577};
	shr.u32 	%r35, %r2774, 24;
	shr.u32 	%r36, %r2774, 16;
	shr.u32 	%r37, %r2774, 8;
	shr.u32 	%r38, %r2773, 24;
	shr.u32 	%r39, %r2773, 16;
	shr.u32 	%r40, %r2773, 8;
	shr.u32 	%r41, %r2772, 24;
	shr.u32 	%r42, %r2772, 16;
	shr.u32 	%r43, %r2772, 8;
	shr.u32 	%r44, %r2771, 24;
	shr.u32 	%r45, %r2771, 16;
	shr.u32 	%r46, %r2771, 8;
	prmt.b32 	%r2578, %r37, %r2774, 0x3340U;
	prmt.b32 	%r2579, %r35, %r36, 0x3340U;
	prmt.b32 	%r2580, %r2579, %r2578, 0x5410U;
	prmt.b32 	%r2581, %r40, %r2773, 0x3340U;
	prmt.b32 	%r2582, %r38, %r39, 0x3340U;
	prmt.b32 	%r2583, %r2582, %r2581, 0x5410U;
	prmt.b32 	%r2584, %r43, %r2772, 0x3340U;
	prmt.b32 	%r2585, %r41, %r42, 0x3340U;
	prmt.b32 	%r2586, %r2585, %r2584, 0x5410U;
	prmt.b32 	%r2587, %r46, %r2771, 0x3340U;
	prmt.b32 	%r2588, %r44, %r45, 0x3340U;
	prmt.b32 	%r2589, %r2588, %r2587, 0x5410U;
	st.local.v4.b32 	[%rd4+16], {%r2580, %r2583, %r2586, %r2589};
	@%p4 bra 	$L__BB0_20;
	ld.global.nc.u64 	%rd10, [%rd2+8];
	and.b32  	%r47, %r24, 255;
	and.b32  	%r48, %r25, 255;
	and.b32  	%r49, %r27, 255;
	and.b32  	%r50, %r28, 255;
	and.b32  	%r51, %r30, 255;
	and.b32  	%r52, %r31, 255;
	and.b32  	%r53, %r33, 255;
	and.b32  	%r54, %r34, 255;
	and.b32  	%r55, %r36, 255;
	and.b32  	%r56, %r37, 255;
	and.b32  	%r57, %r39, 255;
	and.b32  	%r58, %r40, 255;
	and.b32  	%r59, %r42, 255;
	and.b32  	%r60, %r43, 255;
	and.b32  	%r61, %r45, 255;
	and.b32  	%r62, %r46, 255;
	mov.b32 	%r2779, 0;
	bra.uni 	$L__BB0_6;
$L__BB0_5:
	add.s32 	%r2779, %r2779, 1;
	setp.ge.s32 	%p22, %r2779, %r2;
	@%p22 bra 	$L__BB0_20;
$L__BB0_6:
	add.s64 	%rd94, %rd4, 3;
	shl.b32 	%r2592, %r2779, 5;
	cvt.u64.u32 	%rd12, %r2592;
	add.s64 	%rd62, %rd10, %rd12;
	add.s64 	%rd93, %rd62, 3;
	mov.b32 	%r2780, 0;
$L__BB0_7:
	.pragma "nounroll";
	ld.local.u8 	%rs22, [%rd94+-3];
	ld.u8 	%rs23, [%rd93+-3];
	setp.ne.s16 	%p6, %rs22, %rs23;
	mov.pred 	%p26, 0;
	@%p6 bra 	$L__BB0_15;
	ld.local.u8 	%rs24, [%rd94+-2];
	ld.u8 	%rs25, [%rd93+-2];
	setp.ne.s16 	%p8, %rs24, %rs25;
	@%p8 bra 	$L__BB0_15;
	ld.local.u8 	%rs26, [%rd94+-1];
	ld.u8 	%rs27, [%rd93+-1];
	setp.ne.s16 	%p10, %rs26, %rs27;
	@%p10 bra 	$L__BB0_15;
	ld.local.u8 	%rs28, [%rd94];
	ld.u8 	%rs29, [%rd93];
	setp.ne.s16 	%p12, %rs28, %rs29;
	@%p12 bra 	$L__BB0_15;
	ld.local.u8 	%rs30, [%rd94+1];
	ld.u8 	%rs31, [%rd93+1];
	setp.ne.s16 	%p14, %rs30, %rs31;
	@%p14 bra 	$L__BB0_15;
	ld.local.u8 	%rs32, [%rd94+2];
	ld.u8 	%rs33, [%rd93+2];
	setp.ne.s16 	%p16, %rs32, %rs33;
	@%p16 bra 	$L__BB0_15;
	ld.local.u8 	%rs34, [%rd94+3];
	ld.u8 	%rs35, [%rd93+3];
	setp.ne.s16 	%p18, %rs34, %rs35;
	@%p18 bra 	$L__BB0_15;
	ld.local.u8 	%rs36, [%rd94+4];
	ld.u8 	%rs37, [%rd93+4];
	setp.eq.s16 	%p26, %rs36, %rs37;
	add.s32 	%r66, %r2780, 8;
	setp.lt.u32 	%p19, %r2780, 24;
	and.pred  	%p20, %p26, %p19;
	add.s64 	%rd94, %rd94, 8;
	add.s64 	%rd93, %rd93, 8;
	mov.u32 	%r2780, %r66;
	@%p20 bra 	$L__BB0_7;
$L__BB0_15:
	mov.b32 	%r2593, 0;
	st.local.u32 	[%rd5], %r2593;
	st.local.u64 	[%rd5+8], %rd92;
	mov.u64 	%rd64, $str;
	cvta.global.u64 	%rd65, %rd64;
	add.u64 	%rd66, %SP, 48;
	{ // callseq 0, 0
	.param .b64 param0;
	st.param.b64 	[param0], %rd65;
	.param .b64 param1;
	st.param.b64 	[param1], %rd66;
	.param .b32 retval0;
	call.uni (retval0), 
	vprintf, 
	(
	param0, 
	param1
	);
	ld.param.b32 	%r2594, [retval0];
	} // callseq 0
	st.local.u32 	[%rd5], %r23;
	mov.u64 	%rd67, $str$1;
	cvta.global.u64 	%rd68, %rd67;
	{ // callseq 1, 0
	.param .b64 param0;
	st.param.b64 	[param0], %rd68;
	.param .b64 param1;
	st.param.b64 	[param1], %rd66;
	.param .b32 retval0;
	call.uni (retval0), 
	vprintf, 
	(
	param0, 
	param1
	);
	ld.param.b32 	%r2596, [retval0];
	} // callseq 1
	st.local.u32 	[%rd5], %r47;
	{ // callseq 2, 0
	.param .b64 param0;
	st.param.b64 	[param0], %rd68;
	.param .b64 param1;
	st.param.b64 	[param1], %rd66;
	.param .b32 retval0;
	call.uni (retval0), 
	vprintf, 
	(
	param0, 
	param1
	);
	ld.param.b32 	%r2598, [retval0];
	} // callseq 2
	st.local.u32 	[%rd5], %r48;
	{ // callseq 3, 0
	.param .b64 param0;
	st.param.b64 	[param0], %rd68;
	.param .b64 param1;
	st.param.b64 	[param1], %rd66;
	.param .b32 retval0;
	call.uni (retval0), 
	vprintf, 
	(
	param0, 
	param1
	);
	ld.param.b32 	%r2600, [retval0];
	} // callseq 3
	and.b32  	%r2602, %r2778, 255;
	st.local.u32 	[%rd5], %r2602;
	{ // callseq 4, 0
	.param .b64 param0;
	st.param.b64 	[param0], %rd68;
	.param .b64 param1;
	st.param.b64 	[param1], %rd66;
	.param .b32 retval0;
	call.uni (retval0), 
	vprintf, 
	(
	param0, 
	param1
	);
	ld.param.b32 	%r2603, [retval0];
	} // callseq 4
	st.local.u32 	[%rd5], %r26;
	{ // callseq 5, 0
	.param .b64 param0;
	st.param.b64 	[param0], %rd68;
	.param .b64 param1;
	st.param.b64 	[param1], %rd66;
	.param .b32 retval0;
	call.uni (retval0), 
	vprintf, 
	(
	param0, 
	param1
	);
	ld.param.b32 	%r2605, [retval0];
	} // callseq 5
	st.local.u32 	[%rd5], %r49;
	{ // callseq 6, 0
	.param .b64 param0;
	st.param.b64 	[param0], %rd68;
	.param .b64 param1;
	st.param.b64 	[param1], %rd66;
	.param .b32 retval0;
	call.uni (retval0), 
	vprintf, 
	(
	param0, 
	param1
	);
	ld.param.b32 	%r2607, [retval0];
	} // callseq 6
	st.local.u32 	[%rd5], %r50;
	{ // callseq 7, 0
	.param .b64 param0;
	st.param.b64 	[param0], %rd68;
	.param .b64 param1;
	st.param.b64 	[param1], %rd66;
	.param .b32 retval0;
	call.uni (retval0), 
	vprintf, 
	(
	param0, 
	param1
	);
	ld.param.b32 	%r2609, [retval0];
	} // callseq 7
	and.b32  	%r2611, %r2777, 255;
	st.local.u32 	[%rd5], %r2611;
	{ // callseq 8, 0
	.param .b64 param0;
	st.param.b64 	[param0], %rd68;
	.param .b64 param1;
	st.param.b64 	[param1], %rd66;
	.param .b32 retval0;
	call.uni (retval0), 
	vprintf, 
	(
	param0, 
	param1
	);
	ld.param.b32 	%r2612, [retval0];
	} // callseq 8
	st.local.u32 	[%rd5], %r29;
	{ // callseq 9, 0
	.param .b64 param0;
	st.param.b64 	[param0], %rd68;
	.param .b64 param1;
	st.param.b64 	[param1], %rd66;
	.param .b32 retval0;
	call.uni (retval0), 
	vprintf, 
	(
	param0, 
	param1
	);
	ld.param.b32 	%r2614, [retval0];
	} // callseq 9
	st.local.u32 	[%rd5], %r51;
	{ // callseq 10, 0
	.param .b64 param0;
	st.param.b64 	[param0], %rd68;
	.param .b64 param1;
	st.param.b64 	[param1], %rd66;
	.param .b32 retval0;
	call.uni (retval0), 
	vprintf, 
	(
	param0, 
	param1
	);
	ld.param.b32 	%r2616, [retval0];
	} // callseq 10
	st.local.u32 	[%rd5], %r52;
	{ // callseq 11, 0
	.param .b64 param0;
	st.param.b64 	[param0], %rd68;
	.param .b64 param1;
	st.param.b64 	[param1], %rd66;
	.param .b32 retval0;
	call.uni (retval0), 
	vprintf, 
	(
	param0, 
	param1
	);
	ld.param.b32 	%r2618, [retval0];
	} // callseq 11
	and.b32  	%r2620, %r2776, 255;
	st.local.u32 	[%rd5], %r2620;
	{ // callseq 12, 0
	.param .b64 param0;
	st.param.b64 	[param0], %rd68;
	.param .b64 param1;
	st.param.b64 	[param1], %rd66;
	.param .b32 retval0;
	call.uni (retval0), 
	vprintf, 
	(
	param0, 
	param1
	);
	ld.param.b32 	%r2621, [retval0];
	} // callseq 12
	st.local.u32 	[%rd5], %r32;
	{ // callseq 13, 0
	.param .b64 param0;
	st.param.b64 	[param0], %rd68;
	.param .b64 param1;
	st.param.b64 	[param1], %rd66;
	.param .b32 retval0;
	call.uni (retval0), 
	vprintf, 
	(
	param0, 
	param1
	);
	ld.param.b32 	%r2623, [retval0];
	} // callseq 13
	st.local.u32 	[%rd5], %r53;
	{ // callseq 14, 0
	.param .b64 param0;
	st.param.b64 	[param0], %rd68;
	.param .b64 param1;
	st.param.b64 	[param1], %rd66;
	.param .b32 retval0;
	call.uni (retval0), 
	vprintf, 
	(
	param0, 
	param1
	);
	ld.param.b32 	%r2625, [retval0];
	} // callseq 14
	st.local.u32 	[%rd5], %r54;
	{ // callseq 15, 0
	.param .b64 param0;
	st.param.b64 	[param0], %rd68;
	.param .b64 param1;
	st.param.b64 	[param1], %rd66;
	.param .b32 retval0;
	call.uni (retval0), 
	vprintf, 
	(
	param0, 
	param1
	);
	ld.param.b32 	%r2627, [retval0];
	} // callseq 15
	and.b32  	%r2629, %r2775, 255;
	st.local.u32 	[%rd5], %r2629;
	{ // callseq 16, 0
	.param .b64 param0;
	st.param.b64 	[param0], %rd68;
	.param .b64 param1;
	st.param.b64 	[param1], %rd66;
	.param .b32 retval0;
	call.uni (retval0), 
	vprintf, 
	(
	param0, 
	param1
	);
	ld.param.b32 	%r2630, [retval0];
	} // callseq 16
	st.local.u32 	[%rd5], %r35;
	{ // callseq 17, 0
	.param .b64 param0;
	st.param.b64 	[param0], %rd68;
	.param .b64 param1;
	st.param.b64 	[param1], %rd66;
	.param .b32 retval0;
	call.uni (retval0), 
	vprintf, 
	(
	param0, 
	param1
	);
	ld.param.b32 	%r2632, [retval0];
	} // callseq 17
	st.local.u32 	[%rd5], %r55;
	{ // callseq 18, 0
	.param .b64 param0;
	st.param.b64 	[param0], %rd68;
	.param .b64 param1;
	st.param.b64 	[param1], %rd66;
	.param .b32 retval0;
	call.uni (retval0), 
	vprintf, 
	(
	param0, 
	param1
	);
	ld.param.b32 	%r2634, [retval0];
	} // callseq 18
	st.local.u32 	[%rd5], %r56;
	{ // callseq 19, 0
	.param .b64 param0;
	st.param.b64 	[param0], %rd68;
	.param .b64 param1;
	st.param.b64 	[param1], %rd66;
	.param .b32 retval0;
	call.uni (retval0), 
	vprintf, 
	(
	param0, 
	param1
	);
	ld.param.b32 	%r2636, [retval0];
	} // callseq 19
	and.b32  	%r2638, %r2774, 255;
	st.local.u32 	[%rd5], %r2638;
	{ // callseq 20, 0
	.param .b64 param0;
	st.param.b64 	[param0], %rd68;
	.param .b64 param1;
	st.param.b64 	[param1], %rd66;
	.param .b32 retval0;
	call.uni (retval0), 
	vprintf, 
	(
	param0, 
	param1
	);
	ld.param.b32 	%r2639, [retval0];
	} // callseq 20
	st.local.u32 	[%rd5], %r38;
	{ // callseq 21, 0
	.param .b64 param0;
	st.param.b64 	[param0], %rd68;
	.param .b64 param1;
	st.param.b64 	[param1], %rd66;
	.param .b32 retval0;
	call.uni (retval0), 
	vprintf, 
	(
	param0, 
	param1
	);
	ld.param.b32 	%r2641, [retval0];
	} // callseq 21
	st.local.u32 	[%rd5], %r57;
	{ // callseq 22, 0
	.param .b64 param0;
	st.param.b64 	[param0], %rd68;
	.param .b64 param1;
	st.param.b64 	[param1], %rd66;
	.param .b32 retval0;
	call.uni (retval0), 
	vprintf, 
	(
	param0, 
	param1
	);
	ld.param.b32 	%r2643, [retval0];
	} // callseq 22
	st.local.u32 	[%rd5], %r58;
	{ // callseq 23, 0
	.param .b64 param0;
	st.param.b64 	[param0], %rd68;
	.param .b64 param1;
	st.param.b64 	[param1], %rd66;
	.param .b32 retval0;
	call.uni (retval0), 
	vprintf, 
	(
	param0, 
	param1
	);
	ld.param.b32 	%r2645, [retval0];
	} // callseq 23
	and.b32  	%r2647, %r2773, 255;
	st.local.u32 	[%rd5], %r2647;
	{ // callseq 24, 0
	.param .b64 param0;
	st.param.b64 	[param0], %rd68;
	.param .b64 param1;
	st.param.b64 	[param1], %rd66;
	.param .b32 retval0;
	call.uni (retval0), 
	vprintf, 
	(
	param0, 
	param1
	);
	ld.param.b32 	%r2648, [retval0];
	} // callseq 24
	st.local.u32 	[%rd5], %r41;
	{ // callseq 25, 0
	.param .b64 param0;
	st.param.b64 	[param0], %rd68;
	.param .b64 param1;
	st.param.b64 	[param1], %rd66;
	.param .b32 retval0;
	call.uni (retval0), 
	vprintf, 
	(
	param0, 
	param1
	);
	ld.param.b32 	%r2650, [retval0];
	} // callseq 25
	st.local.u32 	[%rd5], %r59;
	{ // callseq 26, 0
	.param .b64 param0;
	st.param.b64 	[param0], %rd68;
	.param .b64 param1;
	st.param.b64 	[param1], %rd66;
	.param .b32 retval0;
	call.uni (retval0), 
	vprintf, 
	(
	param0, 
	param1
	);
	ld.param.b32 	%r2652, [retval0];
	} // callseq 26
	st.local.u32 	[%rd5], %r60;
	{ // callseq 27, 0
	.param .b64 param0;
	st.param.b64 	[param0], %rd68;
	.param .b64 param1;
	st.param.b64 	[param1], %rd66;
	.param .b32 retval0;
	call.uni (retval0), 
	vprintf, 
	(
	param0, 
	param1
	);
	ld.param.b32 	%r2654, [retval0];
	} // callseq 27
	and.b32  	%r2656, %r2772, 255;
	st.local.u32 	[%rd5], %r2656;
	{ // callseq 28, 0
	.param .b64 param0;
	st.param.b64 	[param0], %rd68;
	.param .b64 param1;
	st.param.b64 	[param1], %rd66;
	.param .b32 retval0;
	call.uni (retval0), 
	vprintf, 
	(
	param0, 
	param1
	);
	ld.param.b32 	%r2657, [retval0];
	} // callseq 28
	st.local.u32 	[%rd5], %r44;
	{ // callseq 29, 0
	.param .b64 param0;
	st.param.b64 	[param0], %rd68;
	.param .b64 param1;
	st.param.b64 	[param1], %rd66;
	.param .b32 retval0;
	call.uni (retval0), 
	vprintf, 
	(
	param0, 
	param1
	);
	ld.param.b32 	%r2659, [retval0];
	} // callseq 29
	st.local.u32 	[%rd5], %r61;
	{ // callseq 30, 0
	.param .b64 param0;
	st.param.b64 	[param0], %rd68;
	.param .b64 param1;
	st.param.b64 	[param1], %rd66;
	.param .b32 retval0;
	call.uni (retval0), 
	vprintf, 
	(
	param0, 
	param1
	);
	ld.param.b32 	%r2661, [retval0];
	} // callseq 30
	st.local.u32 	[%rd5], %r62;
	{ // callseq 31, 0
	.param .b64 param0;
	st.param.b64 	[param0], %rd68;
	.param .b64 param1;
	st.param.b64 	[param1], %rd66;
	.param .b32 retval0;
	call.uni (retval0), 
	vprintf, 
	(
	param0, 
	param1
	);
	ld.param.b32 	%r2663, [retval0];
	} // callseq 31
	and.b32  	%r2665, %r2771, 255;
	st.local.u32 	[%rd5], %r2665;
	{ // callseq 32, 0
	.param .b64 param0;
	st.param.b64 	[param0], %rd68;
	.param .b64 param1;
	st.param.b64 	[param1], %rd66;
	.param .b32 retval0;
	call.uni (retval0), 
	vprintf, 
	(
	param0, 
	param1
	);
	ld.param.b32 	%r2666, [retval0];
	} // callseq 32
	mov.u64 	%rd69, $str$2;
	cvta.global.u64 	%rd70, %rd69;
	{ // callseq 33, 0
	.param .b64 param0;
	st.param.b64 	[param0], %rd70;
	.param .b64 param1;
	st.param.b64 	[param1], 0;
	.param .b32 retval0;
	call.uni (retval0), 
	vprintf, 
	(
	param0, 
	param1
	);
	ld.param.b32 	%r2668, [retval0];
	} // callseq 33
	ld.u8 	%r2670, [%rd62];
	st.local.u32 	[%rd5], %r2670;
	{ // callseq 34, 0
	.param .b64 param0;
	st.param.b64 	[param0], %rd68;
	.param .b64 param1;
	st.param.b64 	[param1], %rd66;
	.param .b32 retval0;
	call.uni (retval0), 
	vprintf, 
	(
	param0, 
	param1
	);
	ld.param.b32 	%r2671, [retval0];
	} // callseq 34
	ld.u8 	%r2673, [%rd62+1];
	st.local.u32 	[%rd5], %r2673;
	{ // callseq 35, 0
	.param .b64 param0;
	st.param.b64 	[param0], %rd68;
	.param .b64 param1;
	st.param.b64 	[param1], %rd66;
	.param .b32 retval0;
	call.uni (retval0), 
	vprintf, 
	(
	param0, 
	param1
	);
	ld.param.b32 	%r2674, [retval0];
	} // callseq 35
	ld.u8 	%r2676, [%rd62+2];
	st.local.u32 	[%rd5], %r2676;
	{ // callseq 36, 0
	.param .b64 param0;
	st.param.b64 	[param0], %rd68;
	.param .b64 param1;
	st.param.b64 	[param1], %rd66;
	.param .b32 retval0;
	call.uni (retval0), 
	vprintf, 
	(
	param0, 
	param1
	);
	ld.param.b32 	%r2677, [retval0];
	} // callseq 36
	ld.u8 	%r2679, [%rd62+3];
	st.local.u32 	[%rd5], %r2679;
	{ // callseq 37, 0
	.param .b64 param0;
	st.param.b64 	[param0], %rd68;
	.param .b64 param1;
	st.param.b64 	[param1], %rd66;
	.param .b32 retval0;
	call.uni (retval0), 
	vprintf, 
	(
	param0, 
	param1
	);
	ld.param.b32 	%r2680, [retval0];
	} // callseq 37
	ld.u8 	%r2682, [%rd62+4];
	st.local.u32 	[%rd5], %r2682;
	{ // callseq 38, 0
	.param .b64 param0;
	st.param.b64 	[param0], %rd68;
	.param .b64 param1;
	st.param.b64 	[param1], %rd66;
	.param .b32 retval0;
	call.uni (retval0), 
	vprintf, 
	(
	param0, 
	param1
	);
	ld.param.b32 	%r2683, [retval0];
	} // callseq 38
	ld.u8 	%r2685, [%rd62+5];
	st.local.u32 	[%rd5], %r2685;
	{ // callseq 39, 0
	.param .b64 param0;
	st.param.b64 	[param0], %rd68;
	.param .b64 param1;
	st.param.b64 	[param1], %rd66;
	.param .b32 retval0;
	call.uni (retval0), 
	vprintf, 
	(
	param0, 
	param1
	);
	ld.param.b32 	%r2686, [retval0];
	} // callseq 39
	ld.u8 	%r2688, [%rd62+6];
	st.local.u32 	[%rd5], %r2688;
	{ // callseq 40, 0
	.param .b64 param0;
	st.param.b64 	[param0], %rd68;
	.param .b64 param1;
	st.param.b64 	[param1], %rd66;
	.param .b32 retval0;
	call.uni (retval0), 
	vprintf, 
	(
	param0, 
	param1
	);
	ld.param.b32 	%r2689, [retval0];
	} // callseq 40
	ld.u8 	%r2691, [%rd62+7];
	st.local.u32 	[%rd5], %r2691;
	{ // callseq 41, 0
	.param .b64 param0;
	st.param.b64 	[param0], %rd68;
	.param .b64 param1;
	st.param.b64 	[param1], %rd66;
	.param .b32 retval0;
	call.uni (retval0), 
	vprintf, 
	(
	param0, 
	param1
	);
	ld.param.b32 	%r2692, [retval0];
	} // callseq 41
	ld.u8 	%r2694, [%rd62+8];
	st.local.u32 	[%rd5], %r2694;
	{ // callseq 42, 0
	.param .b64 param0;
	st.param.b64 	[param0], %rd68;
	.param .b64 param1;
	st.param.b64 	[param1], %rd66;
	.param .b32 retval0;
	call.uni (retval0), 
	vprintf, 
	(
	param0, 
	param1
	);
	ld.param.b32 	%r2695, [retval0];
	} // callseq 42
	ld.u8 	%r2697, [%rd62+9];
	st.local.u32 	[%rd5], %r2697;
	{ // callseq 43, 0
	.param .b64 param0;
	st.param.b64 	[param0], %rd68;
	.param .b64 param1;
	st.param.b64 	[param1], %rd66;
	.param .b32 retval0;
	call.uni (retval0), 
	vprintf, 
	(
	param0, 
	param1
	);
	ld.param.b32 	%r2698, [retval0];
	} // callseq 43
	ld.u8 	%r2700, [%rd62+10];
	st.local.u32 	[%rd5], %r2700;
	{ // callseq 44, 0
	.param .b64 param0;
	st.param.b64 	[param0], %rd68;
	.param .b64 param1;
	st.param.b64 	[param1], %rd66;
	.param .b32 retval0;
	call.uni (retval0), 
	vprintf, 
	(
	param0, 
	param1
	);
	ld.param.b32 	%r2701, [retval0];
	} // callseq 44
	ld.u8 	%r2703, [%rd62+11];
	st.local.u32 	[%rd5], %r2703;
	{ // callseq 45, 0
	.param .b64 param0;
	st.param.b64 	[param0], %rd68;
	.param .b64 param1;
	st.param.b64 	[param1], %rd66;
	.param .b32 retval0;
	call.uni (retval0), 
	vprintf, 
	(
	param0, 
	param1
	);
	ld.param.b32 	%r2704, [retval0];
	} // callseq 45
	ld.u8 	%r2706, [%rd62+12];
	st.local.u32 	[%rd5], %r2706;
	{ // callseq 46, 0
	.param .b64 param0;
	st.param.b64 	[param0], %rd68;
	.param .b64 param1;
	st.param.b64 	[param1], %rd66;
	.param .b32 retval0;
	call.uni (retval0), 
	vprintf, 
	(
	param0, 
	param1
	);
	ld.param.b32 	%r2707, [retval0];
	} // callseq 46
	ld.u8 	%r2709, [%rd62+13];
	st.local.u32 	[%rd5], %r2709;
	{ // callseq 47, 0
	.param .b64 param0;
	st.param.b64 	[param0], %rd68;
	.param .b64 param1;
	st.param.b64 	[param1], %rd66;
	.param .b32 retval0;
	call.uni (retval0), 
	vprintf, 
	(
	param0, 
	param1
	);
	ld.param.b32 	%r2710, [retval0];
	} // callseq 47
	ld.u8 	%r2712, [%rd62+14];
	st.local.u32 	[%rd5], %r2712;
	{ // callseq 48, 0
	.param .b64 param0;
	st.param.b64 	[param0], %rd68;
	.param .b64 param1;
	st.param.b64 	[param1], %rd66;
	.param .b32 retval0;
	call.uni (retval0), 
	vprintf, 
	(
	param0, 
	param1
	);
	ld.param.b32 	%r2713, [retval0];
	} // callseq 48
	ld.u8 	%r2715, [%rd62+15];
	st.local.u32 	[%rd5], %r2715;
	{ // callseq 49, 0
	.param .b64 param0;
	st.param.b64 	[param0], %rd68;
	.param .b64 param1;
	st.param.b64 	[param1], %rd66;
	.param .b32 retval0;
	call.uni (retval0), 
	vprintf, 
	(
	param0, 
	param1
	);
	ld.param.b32 	%r2716, [retval0];
	} // callseq 49
	ld.u8 	%r2718, [%rd62+16];
	st.local.u32 	[%rd5], %r2718;
	{ // callseq 50, 0
	.param .b64 param0;
	st.param.b64 	[param0], %rd68;
	.param .b64 param1;
	st.param.b64 	[param1], %rd66;
	.param .b32 retval0;
	call.uni (retval0), 
	vprintf, 
	(
	param0, 
	param1
	);
	ld.param.b32 	%r2719, [retval0];
	} // callseq 50
	ld.u8 	%r2721, [%rd62+17];
	st.local.u32 	[%rd5], %r2721;
	{ // callseq 51, 0
	.param .b64 param0;
	st.param.b64 	[param0], %rd68;
	.param .b64 param1;
	st.param.b64 	[param1], %rd66;
	.param .b32 retval0;
	call.uni (retval0), 
	vprintf, 
	(
	param0, 
	param1
	);
	ld.param.b32 	%r2722, [retval0];
	} // callseq 51
	ld.u8 	%r2724, [%rd62+18];
	st.local.u32 	[%rd5], %r2724;
	{ // callseq 52, 0
	.param .b64 param0;
	st.param.b64 	[param0], %rd68;
	.param .b64 param1;
	st.param.b64 	[param1], %rd66;
	.param .b32 retval0;
	call.uni (retval0), 
	vprintf, 
	(
	param0, 
	param1
	);
	ld.param.b32 	%r2725, [retval0];
	} // callseq 52
	ld.u8 	%r2727, [%rd62+19];
	st.local.u32 	[%rd5], %r2727;
	{ // callseq 53, 0
	.param .b64 param0;
	st.param.b64 	[param0], %rd68;
	.param .b64 param1;
	st.param.b64 	[param1], %rd66;
	.param .b32 retval0;
	call.uni (retval0), 
	vprintf, 
	(
	param0, 
	param1
	);
	ld.param.b32 	%r2728, [retval0];
	} // callseq 53
	ld.u8 	%r2730, [%rd62+20];
	st.local.u32 	[%rd5], %r2730;
	{ // callseq 54, 0
	.param .b64 param0;
	st.param.b64 	[param0], %rd68;
	.param .b64 param1;
	st.param.b64 	[param1], %rd66;
	.param .b32 retval0;
	call.uni (retval0), 
	vprintf, 
	(
	param0, 
	param1
	);
	ld.param.b32 	%r2731, [retval0];
	} // callseq 54
	ld.u8 	%r2733, [%rd62+21];
	st.local.u32 	[%rd5], %r2733;
	{ // callseq 55, 0
	.param .b64 param0;
	st.param.b64 	[param0], %rd68;
	.param .b64 param1;
	st.param.b64 	[param1], %rd66;
	.param .b32 retval0;
	call.uni (retval0), 
	vprintf, 
	(
	param0, 
	param1
	);
	ld.param.b32 	%r2734, [retval0];
	} // callseq 55
	ld.u8 	%r2736, [%rd62+22];
	st.local.u32 	[%rd5], %r2736;
	{ // callseq 56, 0
	.param .b64 param0;
	st.param.b64 	[param0], %rd68;
	.param .b64 param1;
	st.param.b64 	[param1], %rd66;
	.param .b32 retval0;
	call.uni (retval0), 
	vprintf, 
	(
	param0, 
	param1
	);
	ld.param.b32 	%r2737, [retval0];
	} // callseq 56
	ld.u8 	%r2739, [%rd62+23];
	st.local.u32 	[%rd5], %r2739;
	{ // callseq 57, 0
	.param .b64 param0;
	st.param.b64 	[param0], %rd68;
	.param .b64 param1;
	st.param.b64 	[param1], %rd66;
	.param .b32 retval0;
	call.uni (retval0), 
	vprintf, 
	(
	param0, 
	param1
	);
	ld.param.b32 	%r2740, [retval0];
	} // callseq 57
	ld.u8 	%r2742, [%rd62+24];
	st.local.u32 	[%rd5], %r2742;
	{ // callseq 58, 0
	.param .b64 param0;
	st.param.b64 	[param0], %rd68;
	.param .b64 param1;
	st.param.b64 	[param1], %rd66;
	.param .b32 retval0;
	call.uni (retval0), 
	vprintf, 
	(
	param0, 
	param1
	);
	ld.param.b32 	%r2743, [retval0];
	} // callseq 58
	ld.u8 	%r2745, [%rd62+25];
	st.local.u32 	[%rd5], %r2745;
	{ // callseq 59, 0
	.param .b64 param0;
	st.param.b64 	[param0], %rd68;
	.param .b64 param1;
	st.param.b64 	[param1], %rd66;
	.param .b32 retval0;
	call.uni (retval0), 
	vprintf, 
	(
	param0, 
	param1
	);
	ld.param.b32 	%r2746, [retval0];
	} // callseq 59
	ld.u8 	%r2748, [%rd62+26];
	st.local.u32 	[%rd5], %r2748;
	{ // callseq 60, 0
	.param .b64 param0;
	st.param.b64 	[param0], %rd68;
	.param .b64 param1;
	st.param.b64 	[param1], %rd66;
	.param .b32 retval0;
	call.uni (retval0), 
	vprintf, 
	(
	param0, 
	param1
	);
	ld.param.b32 	%r2749, [retval0];
	} // callseq 60
	ld.u8 	%r2751, [%rd62+27];
	st.local.u32 	[%rd5], %r2751;
	{ // callseq 61, 0
	.param .b64 param0;
	st.param.b64 	[param0], %rd68;
	.param .b64 param1;
	st.param.b64 	[param1], %rd66;
	.param .b32 retval0;
	call.uni (retval0), 
	vprintf, 
	(
	param0, 
	param1
	);
	ld.param.b32 	%r2752, [retval0];
	} // callseq 61
	ld.u8 	%r2754, [%rd62+28];
	st.local.u32 	[%rd5], %r2754;
	{ // callseq 62, 0
	.param .b64 param0;
	st.param.b64 	[param0], %rd68;
	.param .b64 param1;
	st.param.b64 	[param1], %rd66;
	.param .b32 retval0;
	call.uni (retval0), 
	vprintf, 
	(
	param0, 
	param1
	);
	ld.param.b32 	%r2755, [retval0];
	} // callseq 62
	ld.u8 	%r2757, [%rd62+29];
	st.local.u32 	[%rd5], %r2757;
	{ // callseq 63, 0
	.param .b64 param0;
	st.param.b64 	[param0], %rd68;
	.param .b64 param1;
	st.param.b64 	[param1], %rd66;
	.param .b32 retval0;
	call.uni (retval0), 
	vprintf, 
	(
	param0, 
	param1
	);
	ld.param.b32 	%r2758, [retval0];
	} // callseq 63
	ld.u8 	%r2760, [%rd62+30];
	st.local.u32 	[%rd5], %r2760;
	{ // callseq 64, 0
	.param .b64 param0;
	st.param.b64 	[param0], %rd68;
	.param .b64 param1;
	st.param.b64 	[param1], %rd66;
	.param .b32 retval0;
	call.uni (retval0), 
	vprintf, 
	(
	param0, 
	param1
	);
	ld.param.b32 	%r2761, [retval0];
	} // callseq 64
	ld.u8 	%r2763, [%rd62+31];
	st.local.u32 	[%rd5], %r2763;
	{ // callseq 65, 0
	.param .b64 param0;
	st.param.b64 	[param0], %rd68;
	.param .b64 param1;
	st.param.b64 	[param1], %rd66;
	.param .b32 retval0;
	call.uni (retval0), 
	vprintf, 
	(
	param0, 
	param1
	);
	ld.param.b32 	%r2764, [retval0];
	} // callseq 65
	{ // callseq 66, 0
	.param .b64 param0;
	st.param.b64 	[param0], %rd70;
	.param .b64 param1;
	st.param.b64 	[param1], 0;
	.param .b32 retval0;
	call.uni (retval0), 
	vprintf, 
	(
	param0, 
	param1
	);
	ld.param.b32 	%r2766, [retval0];
	} // callseq 66
	not.pred 	%p21, %p26;
	@%p21 bra 	$L__BB0_5;
	add.u64 	%rd71, %SP, 0;
	st.local.u64 	[%rd5], %rd71;
	mov.b32 	%r2768, 0;
	st.local.u32 	[%rd5+8], %r2768;
	st.local.u64 	[%rd5+16], %rd92;
	mov.u64 	%rd72, $str$3;
	cvta.global.u64 	%rd73, %rd72;
	{ // callseq 67, 0
	.param .b64 param0;
	st.param.b64 	[param0], %rd73;
	.param .b64 param1;
	st.param.b64 	[param1], %rd66;
	.param .b32 retval0;
	call.uni (retval0), 
	vprintf, 
	(
	param0, 
	param1
	);
	ld.param.b32 	%r2769, [retval0];
	} // callseq 67
	atom.global.add.u32 	%r67, [%rd8], 1;
	setp.gt.s32 	%p23, %r67, 999;
	@%p23 bra 	$L__BB0_20;
	mul.wide.s32 	%rd76, %r67, 47;
	add.s64 	%rd77, %rd1, %rd76;
	cvta.to.local.u64 	%rd79, %rd71;
	ld.local.v2.u8 	{%rs38, %rs39}, [%rd79];
	ld.local.v2.u8 	{%rs40, %rs41}, [%rd79+2];
	ld.local.v2.u8 	{%rs42, %rs43}, [%rd79+4];
	st.global.u8 	[%rd77], %rs38;
	st.global.u8 	[%rd77+1], %rs39;
	st.global.u8 	[%rd77+2], %rs40;
	st.global.u8 	[%rd77+3], %rs41;
	st.global.u8 	[%rd77+4], %rs42;
	st.global.u8 	[%rd77+5], %rs43;
	mov.b16 	%rs44, 0;
	st.global.u8 	[%rd77+6], %rs44;
	add.s64 	%rd18, %rd77, 7;
	mov.b64 	%rd95, 0;
$L__BB0_18:
	add.s64 	%rd80, %rd4, %rd95;
	ld.local.u8 	%rs45, [%rd80];
	add.s64 	%rd81, %rd18, %rd95;
	st.global.u8 	[%rd81], %rs45;
	add.s64 	%rd20, %rd95, 1;
	setp.lt.u64 	%p24, %rd95, 31;
	mov.u64 	%rd95, %rd20;
	@%p24 bra 	$L__BB0_18;
	ld.shared.u64 	%rd84, [_ZZ35find_passwords_multiple_salt_groupsPK12SaltGroupSoAiP13FoundPasswordPiE11shared_salt];
	shr.u64 	%rd85, %rd84, 56;
	st.global.u8 	[%rd77+46], %rd85;
	shr.u64 	%rd86, %rd84, 48;
	st.global.u8 	[%rd77+45], %rd86;
	shr.u64 	%rd87, %rd84, 40;
	st.global.u8 	[%rd77+44], %rd87;
	shr.u64 	%rd88, %rd84, 32;
	st.global.u8 	[%rd77+43], %rd88;
	shr.u64 	%rd89, %rd84, 24;
	st.global.u8 	[%rd77+42], %rd89;
	shr.u64 	%rd90, %rd84, 16;
	st.global.u8 	[%rd77+41], %rd90;
	shr.u64 	%rd91, %rd84, 8;
	st.global.u8 	[%rd77+40], %rd91;
	st.global.u8 	[%rd77+39], %rd84;
$L__BB0_20:
	add.s64 	%rd92, %rd92, %rd6;
	setp.lt.u64 	%p25, %rd92, 56800235584;
	@%p25 bra 	$L__BB0_3;
	ret;

}


// ===== COMPILED SASS (sm_100) =====

	.target	sm_100

	.elftype	@"ET_EXEC"


//--------------------- .note.nv.tkinfo           --------------------------
	.section	.note.nv.tkinfo,"",@"SHT_NOTE"
	.sectionflags	@"SHF_NOTE_NV_TKINFO"
	.tkinfo
        /*0018*/ 	.word	0x00000002
        /*0030*/ 	.string	""
        /*0030*/ 	.string	"ptxas"
        /*0030*/ 	.string	"Cuda compilation tools, release 13.0, V13.0.88"
        /*0030*/ 	.string	"Build cuda_13.0.r13.0/compiler.36424714_0"
        /*0030*/ 	.string	"-arch sm_100 -m 64 "



//--------------------- .note.nv.cuinfo           --------------------------
	.section	.note.nv.cuinfo,"",@"SHT_NOTE"
	.sectionflags	@"SHF_NOTE_NV_CUINFO"
        /*0018*/ 	.short	0x0002
        /*001a*/ 	.short	0x0064
        /*001c*/ 	.short	0x0082
	.zero		2


//--------------------- .nv.info                  --------------------------
	.section	.nv.info,"",@"SHT_CUDA_INFO"
	.align	4


	//----- nvinfo : EIATTR_REGCOUNT
	.align		4
        /*0000*/ 	.byte	0x04, 0x2f
        /*0002*/ 	.short	(.L_10 - .L_9)
	.align		4
.L_9:
        /*0004*/ 	.word	index@(_Z35find_passwords_multiple_salt_groupsPK12SaltGroupSoAiP13FoundPasswordPi)
        /*0008*/ 	.word	0x00000048


	//----- nvinfo : EIATTR_FRAME_SIZE
	.align		4
.L_10:
        /*000c*/ 	.byte	0x04, 0x11
        /*000e*/ 	.short	(.L_12 - .L_11)
	.align		4
.L_11:
        /*0010*/ 	.word	index@(_Z35find_passwords_multiple_salt_groupsPK12SaltGroupSoAiP13FoundPasswordPi)
        /*0014*/ 	.word	0x00000050


	//----- nvinfo : EIATTR_MIN_STACK_SIZE
	.align		4
.L_12:
        /*0018*/ 	.byte	0x04, 0x12
        /*001a*/ 	.short	(.L_14 - .L_13)
	.align		4
.L_13:
        /*001c*/ 	.word	index@(_Z35find_passwords_multiple_salt_groupsPK12SaltGroupSoAiP13FoundPasswordPi)
        /*0020*/ 	.word	0x00000050
.L_14:


//--------------------- .nv.compat                --------------------------
	.section	.nv.compat,"",@"SHT_CUDA_COMPAT_INFO"
	.align	4
        /*0000*/ 	.byte	0x02, 0x09, 0x00, 0x00, 0x02, 0x02, 0x01, 0x00, 0x02, 0x05, 0x05, 0x00, 0x03, 0x07, 0x01, 0x01
        /*0010*/ 	.byte	0x02, 0x03, 0x00, 0x00, 0x02, 0x06, 0x01, 0x00, 0x04, 0x0b, 0x08, 0x00, 0x09, 0x00, 0x00, 0x00
        /*0020*/ 	.byte	0x00, 0x00, 0x00, 0x00


//--------------------- .nv.info._Z35find_passwords_multiple_salt_groupsPK12SaltGroupSoAiP13FoundPasswordPi --------------------------
	.section	.nv.info._Z35find_passwords_multiple_salt_groupsPK12SaltGroupSoAiP13FoundPasswordPi,"",@"SHT_CUDA_INFO"
	.sectionflags	@""
	.align	4


	//----- nvinfo : EIATTR_CUDA_API_VERSION
	.align		4
        /*0000*/ 	.byte	0x04, 0x37
        /*0002*/ 	.short	(.L_16 - .L_15)
.L_15:
        /*0004*/ 	.word	0x00000082


	//----- nvinfo : EIATTR_KPARAM_INFO
	.align		4
.L_16:
        /*0008*/ 	.byte	0x04, 0x17
        /*000a*/ 	.short	(.L_18 - .L_17)
.L_17:
        /*000c*/ 	.word	0x00000000
        /*0010*/ 	.short	0x0003
        /*0012*/ 	.short	0x0018
        /*0014*/ 	.byte	0x00, 0xf5, 0x21, 0x00


	//----- nvinfo : EIATTR_KPARAM_INFO
	.align		4
.L_18:
        /*0018*/ 	.byte	0x04, 0x17
        /*001a*/ 	.short	(.L_20 - .L_19)
.L_19:
        /*001c*/ 	.word	0x00000000
        /*0020*/ 	.short	0x0002
        /*0022*/ 	.short	0x0010
        /*0024*/ 	.byte	0x00, 0xf5, 0x21, 0x00


	//----- nvinfo : EIATTR_KPARAM_INFO
	.align		4
.L_20:
        /*0028*/ 	.byte	0x04, 0x17
        /*002a*/ 	.short	(.L_22 - .L_21)
.L_21:
        /*002c*/ 	.word	0x00000000
        /*0030*/ 	.short	0x0001
        /*0032*/ 	.short	0x0008
        /*0034*/ 	.byte	0x00, 0xf0, 0x11, 0x00


	//----- nvinfo : EIATTR_KPARAM_INFO
	.align		4
.L_22:
        /*0038*/ 	.byte	0x04, 0x17
        /*003a*/ 	.short	(.L_24 - .L_23)
.L_23:
        /*003c*/ 	.word	0x00000000
        /*0040*/ 	.short	0x0000
        /*0042*/ 	.short	0x0000
        /*0044*/ 	.byte	0x00, 0xf5, 0x21, 0x00


	//----- nvinfo : EIATTR_SPARSE_MMA_MASK
	.align		4
.L_24:
        /*0048*/ 	.byte	0x03, 0x50
        /*004a*/ 	.short	0x0000


	//----- nvinfo : EIATTR_MAXREG_COUNT
	.align		4
        /*004c*/ 	.byte	0x03, 0x1b
        /*004e*/ 	.short	0x00ff


	//----- nvinfo : EIATTR_NUM_BARRIERS
	.align		4
        /*0050*/ 	.byte	0x02, 0x4c
        /*0052*/ 	.byte	0x01
	.zero		1


	//----- nvinfo : EIATTR_EXTERNS
	.align		4
        /*0054*/ 	.byte	0x04, 0x0f
        /*0056*/ 	.short	(.L_26 - .L_25)


	//   ....[0]....
	.align		4
.L_25:
        /*0058*/ 	.word	index@(vprintf)


	//----- nvinfo : EIATTR_MERCURY_ISA_VERSION
	.align		4
.L_26:
        /*005c*/ 	.byte	0x03, 0x5f
        /*005e*/ 	.short	0x0101


	//----- nvinfo : EIATTR_INT_WARP_WIDE_INSTR_OFFSETS
	.align		4
        /*0060*/ 	.byte	0x04, 0x31
        /*0062*/ 	.short	(.L_28 - .L_27)


	//   ....[0]....
.L_27:
        /*0064*/ 	.word	0x00008c80


	//   ....[1]....
        /*0068*/ 	.word	0x00008d10


	//----- nvinfo : EIATTR_VRC_CTA_INIT_COUNT
	.align		4
.L_28:
        /*006c*/ 	.byte	0x02, 0x4a
	.zero		1
	.zero		1


	//----- nvinfo : EIATTR_SYSCALL_OFFSETS
	.align		4
        /*0070*/ 	.byte	0x04, 0x46
        /*0072*/ 	.short	(.L_30 - .L_29)


	//   ....[0]....
.L_29:
        /*0074*/ 	.word	0x000063d0


	//   ....[1]....
        /*0078*/ 	.word	0x00006460


	//   ....[2]....
        /*007c*/ 	.word	0x000064f0


	//   ....[3]....
        /*0080*/ 	.word	0x00006580


	//   ....[4]....
        /*0084*/ 	.word	0x00006620


	//   ....[5]....
        /*0088*/ 	.word	0x000066b0


	//   ....[6]....
        /*008c*/ 	.word	0x00006740


	//   ....[7]....
        /*0090*/ 	.word	0x000067d0


	//   ....[8]....
        /*0094*/ 	.word	0x00006870


	//   ....[9]....
        /*0098*/ 	.word	0x00006900


	//   ....[10]....
        /*009c*/ 	.word	0x00006990


	//   ....[11]....
        /*00a0*/ 	.word	0x00006a20


	//   ....[12]....
        /*00a4*/ 	.word	0x00006ac0


	//   ....[13]....
        /*00a8*/ 	.word	0x00006b50


	//   ....[14]....
        /*00ac*/ 	.word	0x00006be0


	//   ....[15]....
        /*00b0*/ 	.word	0x00006c70


	//   ....[16]....
        /*00b4*/ 	.word	0x00006d10


	//   ....[17]....
        /*00b8*/ 	.word	0x00006da0


	//   ....[18]....
        /*00bc*/ 	.word	0x00006e30


	//   ....[19]....
        /*00c0*/ 	.word	0x00006ec0


	//   ....[20]....
        /*00c4*/ 	.word	0x00006f60


	//   ....[21]....
        /*00c8*/ 	.word	0x00006ff0


	//   ....[22]....
        /*00cc*/ 	.word	0x00007080


	//   ....[23]....
        /*00d0*/ 	.word	0x00007110


	//   ....[24]....
        /*00d4*/ 	.word	0x000071b0


	//   ....[25]....
        /*00d8*/ 	.word	0x00007240


	//   ....[26]....
        /*00dc*/ 	.word	0x000072d0


	//   ....[27]....
        /*00e0*/ 	.word	0x00007360


	//   ....[28]....
        /*00e4*/ 	.word	0x00007400


	//   ....[29]....
        /*00e8*/ 	.word	0x00007490


	//   ....[30]....
        /*00ec*/ 	.word	0x00007520


	//   ....[31]....
        /*00f0*/ 	.word	0x000075b0


	//   ....[32]....
        /*00f4*/ 	.word	0x00007650


	//   ....[33]....
        /*00f8*/ 	.word	0x000076c0


	//   ....[34]....
        /*00fc*/ 	.word	0x00007760


	//   ....[35]....
        /*0100*/ 	.word	0x00007800


	//   ....[36]....
        /*0104*/ 	.word	0x000078a0


	//   ....[37]....
        /*0108*/ 	.word	0x00007940


	//   ....[38]....
        /*010c*/ 	.word	0x000079e0


	//   ....[39]....
        /*0110*/ 	.word	0x00007a80


	//   ....[40]....
        /*0114*/ 	.word	0x00007b20


	//   ....[41]....
        /*0118*/ 	.word	0x00007bc0


	//   ....[42]....
        /*011c*/ 	.word	0x00007c60


	//   ....[43]....
        /*0120*/ 	.word	0x00007d00


	//   ....[44]....
        /*0124*/ 	.word	0x00007da0


	//   ....[45]....
        /*0128*/ 	.word	0x00007e40


	//   ....[46]....
        /*012c*/ 	.word	0x00007ee0


	//   ....[47]....
        /*0130*/ 	.word	0x00007f80


	//   ....[48]....
        /*0134*/ 	.word	0x00008020


	//   ....[49]....
        /*0138*/ 	.word	0x000080c0


	//   ....[50]....
        /*013c*/ 	.word	0x00008160


	//   ....[51]....
        /*0140*/ 	.word	0x00008200


	//   ....[52]....
        /*0144*/ 	.word	0x000082a0


	//   ....[53]....
        /*0148*/ 	.word	0x00008340


	//   ....[54]....
        /*014c*/ 	.word	0x000083e0


	//   ....[55]....
        /*0150*/ 	.word	0x00008480


	//   ....[56]....
        /*0154*/ 	.word	0x00008520


	//   ....[57]....
        /*0158*/ 	.word	0x000085c0


	//   ....[58]....
        /*015c*/ 	.word	0x00008660


	//   ....[59]....
        /*0160*/ 	.word	0x00008700


	//   ....[60]....
        /*0164*/ 	.word	0x000087a0


	//   ....[61]....
        /*0168*/ 	.word	0x00008840


	//   ....[62]....
        /*016c*/ 	.word	0x000088e0


	//   ....[63]....
        /*0170*/ 	.word	0x00008980


	//   ....[64]....
        /*0174*/ 	.word	0x00008a20


	//   ....[65]....
        /*0178*/ 	.word	0x00008ac0


	//   ....[66]....
        /*017c*/ 	.word	0x00008b30


	//   ....[67]....
        /*0180*/ 	.word	0x00008c60


	//----- nvinfo : EIATTR_EXIT_INSTR_OFFSETS
	.align		4
.L_30:
        /*0184*/ 	.byte	0x04, 0x1c
        /*0186*/ 	.short	(.L_32 - .L_31)


	//   ....[0]....
.L_31:
        /*0188*/ 	.word	0x00009410


	//----- nvinfo : EIATTR_CRS_STACK_SIZE
	.align		4
.L_32:
        /*018c*/ 	.byte	0x04, 0x1e
        /*018e*/ 	.short	(.L_34 - .L_33)
.L_33:
        /*0190*/ 	.word	0x00000000


	//----- nvinfo : EIATTR_CBANK_PARAM_SIZE
	.align		4
.L_34:
        /*0194*/ 	.byte	0x03, 0x19
        /*0196*/ 	.short	0x0020


	//----- nvinfo : EIATTR_PARAM_CBANK
	.align		4
        /*0198*/ 	.byte	0x04, 0x0a
        /*019a*/ 	.short	(.L_36 - .L_35)
	.align		4
.L_35:
        /*019c*/ 	.word	index@(.nv.constant0._Z35find_passwords_multiple_salt_groupsPK12SaltGroupSoAiP13FoundPasswordPi)
        /*01a0*/ 	.short	0x0380
        /*01a2*/ 	.short	0x0020


	//----- nvinfo : EIATTR_SW_WAR
	.align		4
.L_36:
        /*01a4*/ 	.byte	0x04, 0x36
        /*01a6*/ 	.short	(.L_38 - .L_37)
.L_37:
        /*01a8*/ 	.word	0x00000008
.L_38:


//--------------------- .nv.callgraph             --------------------------
	.section	.nv.callgraph,"",@"SHT_CUDA_CALLGRAPH"
	.align	4
	.sectionentsize	8
	.align		4
        /*0000*/ 	.word	0x00000000
	.align		4
        /*0004*/ 	.word	0xffffffff
	.align		4
        /*0008*/ 	.word	index@(_Z35find_passwords_multiple_salt_groupsPK12SaltGroupSoAiP13FoundPasswordPi)
	.align		4
        /*000c*/ 	.word	index@(vprintf)
	.align		4
        /*0010*/ 	.word	0x00000000
	.align		4
        /*0014*/ 	.word	0xfffffffe
	.align		4
        /*0018*/ 	.word	0x00000000
	.align		4
        /*001c*/ 	.word	0xfffffffd
	.align		4
        /*0020*/ 	.word	0x00000000
	.align		4
        /*0024*/ 	.word	0xfffffffc


//--------------------- .nv.constant4             --------------------------
	.section	.nv.constant4,"a",@progbits
	.align	8
	.align		8
.nv.constant4:
        /*0000*/ 	.dword	vprintf
	.align		8
        /*0008*/ 	.dword	$str
	.align		8
        /*0010*/ 	.dword	$str$1
	.align		8
        /*0018*/ 	.dword	$str$2
	.align		8
        /*0020*/ 	.dword	$str$3


//--------------------- .nv.constant3             --------------------------
	.section	.nv.constant3,"a",@progbits
	.align	8
.nv.constant3:
	.type		total_passwords,@object
	.size		total_passwords,(d_target_salt - total_passwords)
total_passwords:
        /*0000*/ 	.byte	0x40, 0xd0, 0x8e, 0x39, 0x0d, 0x00, 0x00, 0x00
	.type		d_target_salt,@object
	.size		d_target_salt,(d_target_hash - d_target_salt)
d_target_salt:
	.zero		17
	.type		d_target_hash,@object
	.size		d_target_hash,(charset - d_target_hash)
d_target_hash:
	.zero		32
	.type		charset,@object
	.size		charset,(K - charset)
charset:
        /*0039*/ 	.byte	0x61, 0x62, 0x63, 0x64, 0x65, 0x66, 0x67, 0x68, 0x69, 0x6a, 0x6b, 0x6c, 0x6d, 0x6e, 0x6f, 0x70
        /*0049*/ 	.byte	0x71, 0x72, 0x73, 0x74, 0x75, 0x76, 0x77, 0x78, 0x79, 0x7a, 0x41, 0x42, 0x43, 0x44, 0x45, 0x46
        /*0059*/ 	.byte	0x47, 0x48, 0x49, 0x4a, 0x4b, 0x4c, 0x4d, 0x4e, 0x4f, 0x50, 0x51, 0x52, 0x53, 0x54, 0x55, 0x56
        /*0069*/ 	.byte	0x57, 0x58, 0x59, 0x5a, 0x30, 0x31, 0x32, 0x33, 0x34, 0x35, 0x36, 0x37, 0x38, 0x39, 0x00
	.type		K,@object
	.size		K,(.L_4 - K)
K:
        /*0078*/ 	.byte	0x98, 0x2f, 0x8a, 0x42, 0x91, 0x44, 0x37, 0x71, 0xcf, 0xfb, 0xc0, 0xb5, 0xa5, 0xdb, 0xb5, 0xe9
        /* <DEDUP_REMOVED lines=15> */
.L_4:


//--------------------- .text._Z35find_passwords_multiple_salt_groupsPK12SaltGroupSoAiP13FoundPasswordPi --------------------------
	.section	.text._Z35find_passwords_multiple_salt_groupsPK12SaltGroupSoAiP13FoundPasswordPi,"ax",@progbits
	.align	128
        .global         _Z35find_passwords_multiple_salt_groupsPK12SaltGroupSoAiP13FoundPasswordPi
        .type           _Z35find_passwords_multiple_salt_groupsPK12SaltGroupSoAiP13FoundPasswordPi,@function
        .size           _Z35find_passwords_multiple_salt_groupsPK12SaltGroupSoAiP13FoundPasswordPi,(.L_x_77 - _Z35find_passwords_multiple_salt_groupsPK12SaltGroupSoAiP13FoundPasswordPi)
        .other          _Z35find_passwords_multiple_salt_groupsPK12SaltGroupSoAiP13FoundPasswordPi,@"STO_CUDA_ENTRY STV_DEFAULT"
_Z35find_passwords_multiple_salt_groupsPK12SaltGroupSoAiP13FoundPasswordPi:
.text._Z35find_passwords_multiple_salt_groupsPK12SaltGroupSoAiP13FoundPasswordPi:
[----:B------:R-:W0:Y:S01]  /*0000*/  LDC R1, c[0x0][0x37c] ;  /* 0x0000df00ff017b82 */ /* 0x000e220000000800 */
[----:B------:R-:W1:Y:S07]  /*0010*/  S2R R9, SR_TID.X ;  /* 0x0000000000097919 */ /* 0x000e6e0000002100 */
[----:B------:R-:W2:Y:S01]  /*0020*/  LDC.64 R4, c[0x0][0x380] ;  /* 0x0000e000ff047b82 */ /* 0x000ea20000000a00 */
[----:B------:R-:W2:Y:S01]  /*0030*/  LDCU.64 UR36, c[0x0][0x358] ;  /* 0x00006b00ff2477ac */ /* 0x000ea20008000a00 */
[----:B0-----:R-:W-:-:S06]  /*0040*/  VIADD R1, R1, 0xffffffb0 ;  /* 0xffffffb001017836 */ /* 0x001fcc0000000000 */
[----:B------:R-:W0:Y:S01]  /*0050*/  S2UR UR5, SR_CgaCtaId ;  /* 0x00000000000579c3 */ /* 0x000e220000008800 */
[----:B------:R-:W-:Y:S01]  /*0060*/  UMOV UR4, 0x400 ;  /* 0x0000040000047882 */ /* 0x000fe20000000000 */
[----:B------:R-:W3:Y:S01]  /*0070*/  S2R R38, SR_CTAID.X ;  /* 0x0000000000267919 */ /* 0x000ee20000002500 */
[----:B------:R-:W4:Y:S01]  /*0080*/  LDCU UR6, c[0x0][0x2fc] ;  /* 0x00005f80ff0677ac */ /* 0x000f220008000800 */
[----:B--2---:R2:W5:Y:S01]  /*0090*/  LDG.E.CONSTANT R41, desc[UR36][R4.64+0x10] ;  /* 0x0000102404297981 */ /* 0x004562000c1e9900 */
[----:B-1----:R-:W-:-:S13]  /*00a0*/  ISETP.GT.U32.AND P0, PT, R9, 0x7, PT ;  /* 0x000000070900780c */ /* 0x002fda0003f04070 */
[----:B------:R-:W2:Y:S02]  /*00b0*/  @!P0 LDG.E.64.CONSTANT R2, desc[UR36][R4.64] ;  /* 0x0000002404028981 */ /* 0x000ea4000c1e9b00 */
[----:B--2---:R-:W-:-:S05]  /*00c0*/  @!P0 IADD3 R6, P1, PT, R2, R9, RZ ;  /* 0x0000000902068210 */ /* 0x004fca0007f3e0ff */
[----:B------:R-:W-:-:S05]  /*00d0*/  @!P0 IMAD.X R7, RZ, RZ, R3, P1 ;  /* 0x000000ffff078224 */ /* 0x000fca00008e0603 */
[----:B------:R-:W2:Y:S01]  /*00e0*/  @!P0 LD.E.U8 R6, desc[UR36][R6.64] ;  /* 0x0000002406068980 */ /* 0x000ea2000c101100 */
[----:B0-----:R-:W-:Y:S01]  /*00f0*/  ULEA UR4, UR5, UR4, 0x18 ;  /* 0x0000000405047291 */ /* 0x001fe2000f8ec0ff */
[----:B------:R-:W0:Y:S01]  /*0100*/  LDCU UR5, c[0x0][0x2f8] ;  /* 0x00005f00ff0577ac */ /* 0x000e220008000800 */
[----:B------:R-:W3:Y:S01]  /*0110*/  LDCU UR38, c[0x0][0x360] ;  /* 0x00006c00ff2677ac */ /* 0x000ee20008000800 */
[----:B------:R-:W-:Y:S02]  /*0120*/  IMAD.MOV.U32 R29, RZ, RZ, RZ ;  /* 0x000000ffff1d7224 */ /* 0x000fe400078e00ff */
[----:B------:R-:W-:Y:S02]  /*0130*/  IMAD.MOV.U32 R27, RZ, RZ, 0x6a09e667 ;  /* 0x6a09e667ff1b7424 */ /* 0x000fe400078e00ff */
[----:B------:R-:W-:Y:S02]  /*0140*/  IMAD.MOV.U32 R36, RZ, RZ, -0x4498517b ;  /* 0xbb67ae85ff247424 */ /* 0x000fe400078e00ff */
[----:B------:R-:W-:-:S02]  /*0150*/  IMAD.MOV.U32 R25, RZ, RZ, 0x3c6ef372 ;  /* 0x3c6ef372ff197424 */ /* 0x000fc400078e00ff */
[----:B------:R-:W-:Y:S02]  /*0160*/  IMAD.MOV.U32 R23, RZ, RZ, -0x5ab00ac6 ;  /* 0xa54ff53aff177424 */ /* 0x000fe400078e00ff */
[----:B------:R-:W-:Y:S02]  /*0170*/  IMAD.MOV.U32 R34, RZ, RZ, 0x510e527f ;  /* 0x510e527fff227424 */ /* 0x000fe400078e00ff */
[----:B------:R-:W-:Y:S02]  /*0180*/  IMAD.MOV.U32 R19, RZ, RZ, -0x64fa9774 ;  /* 0x9b05688cff137424 */ /* 0x000fe400078e00ff */
[----:B------:R-:W-:Y:S02]  /*0190*/  IMAD.MOV.U32 R39, RZ, RZ, 0x1f83d9ab ;  /* 0x1f83d9abff277424 */ /* 0x000fe400078e00ff */
[----:B------:R-:W-:Y:S02]  /*01a0*/  IMAD.MOV.U32 R37, RZ, RZ, 0x5be0cd19 ;  /* 0x5be0cd19ff257424 */ /* 0x000fe400078e00ff */
[----:B---3--:R-:W-:Y:S01]  /*01b0*/  IMAD R38, R38, UR38, R9 ;  /* 0x0000002626267c24 */ /* 0x008fe2000f8e0209 */
[----:B--2---:R-:W-:Y:S01]  /*01c0*/  @!P0 STS.U8 [R9+UR4], R6 ;  /* 0x0000000609008988 */ /* 0x004fe20008000004 */
[----:B------:R-:W-:Y:S06]  /*01d0*/  BAR.SYNC.DEFER_BLOCKING 0x0 ;  /* 0x0000000000007b1d */ /* 0x000fec0000010000 */
[----:B------:R-:W1:Y:S01]  /*01e0*/  LDS.64 R2, [UR4] ;  /* 0x00000004ff027984 */ /* 0x000e620008000a00 */
[----:B------:R-:W2:Y:S01]  /*01f0*/  LDCU UR4, c[0x0][0x370] ;  /* 0x00006e00ff0477ac */ /* 0x000ea20008000800 */
[----:B0-----:R-:W-:-:S05]  /*0200*/  IADD3 R16, P0, PT, R1, UR5, RZ ;  /* 0x0000000501107c10 */ /* 0x001fca000ff1e0ff */
[----:B----4-:R-:W-:Y:S01]  /*0210*/  IMAD.X R17, RZ, RZ, UR6, P0 ;  /* 0x00000006ff117e24 */ /* 0x010fe200080e06ff */
[--C-:B-1----:R-:W-:Y:S02]  /*0220*/  SHF.R.U64 R4, R2, 0x10, R3.reuse ;  /* 0x0000001002047819 */ /* 0x102fe40000001203 */
[--C-:B------:R-:W-:Y:S02]  /*0230*/  SHF.R.U32.HI R0, RZ, 0x10, R3.reuse ;  /* 0x00000010ff007819 */ /* 0x100fe40000011603 */
[----:B------:R-:W-:Y:S01]  /*0240*/  PRMT R4, R4, 0x5410, R3 ;  /* 0x0000541004047816 */ /* 0x000fe20000000003 */
[----:B------:R0:W-:Y:S04]  /*0250*/  STL.U16 [R1+0x6], R2 ;  /* 0x0000060201007387 */ /* 0x0001e80000100400 */
[----:B------:R0:W-:Y:S04]  /*0260*/  STL.U16 [R1+0xc], R0 ;  /* 0x00000c0001007387 */ /* 0x0001e80000100400 */
[----:B------:R0:W-:Y:S01]  /*0270*/  STL [R1+0x8], R4 ;  /* 0x0000080401007387 */ /* 0x0001e20000100800 */
[----:B--2---:R-:W-:-:S12]  /*0280*/  UIMAD UR38, UR38, UR4, URZ ;  /* 0x00000004262672a4 */ /* 0x004fd8000f8e02ff */
.L_x_75:
[----:B---3--:R-:W2:Y:S04]  /*0290*/  LDL.U16 R18, [R1+0x6] ;  /* 0x0000060001127983 */ /* 0x008ea80000100400 */
[----:B0-----:R-:W3:Y:S04]  /*02a0*/  LDL.U16 R3, [R1+0x8] ;  /* 0x0000080001037983 */ /* 0x001ee80000100400 */
[----:B0-----:R-:W4:Y:S04]  /*02b0*/  LDL.U16 R2, [R1+0xa] ;  /* 0x00000a0001027983 */ /* 0x001f280000100400 */
[----:B------:R-:W3:Y:S01]  /*02c0*/  LDL.U16 R0, [R1+0xc] ;  /* 0x00000c0001007983 */ /* 0x000ee20000100400 */
[--C-:B------:R-:W-:Y:S01]  /*02d0*/  SHF.R.U32.HI R9, RZ, 0x1, R29.reuse ;  /* 0x00000001ff097819 */ /* 0x100fe2000001161d */
[----:B------:R-:W-:Y:S01]  /*02e0*/  IMAD.WIDE.U32 R4, R29, -0x5ed5a4e5, RZ ;  /* 0xa12a5b1b1d047825 */ /* 0x000fe200078e00ff */
[--C-:B------:R-:W-:Y:S01]  /*02f0*/  SHF.R.U64 R8, R38, 0x1, R29.reuse ;  /* 0x0000000126087819 */ /* 0x100fe2000000121d */
[----:B------:R-:W-:Y:S05]  /*0300*/  YIELD ;  /* 0x0000000000007946 */ /* 0x000fea0003800000 */
[----:B------:R-:W-:Y:S01]  /*0310*/  IMAD.WIDE.U32 R10, R9, 0x10842109, RZ ;  /* 0x10842109090a7825 */ /* 0x000fe200078e00ff */
[----:B------:R-:W-:-:S02]  /*0320*/  SHF.R.U32.HI R35, RZ, 0x3, R29 ;  /* 0x00000003ff237819 */ /* 0x000fc4000001161d */
[C---:B------:R-:W-:Y:S01]  /*0330*/  SHF.R.U64 R33, R38.reuse, 0x3, R29 ;  /* 0x0000000326217819 */ /* 0x040fe2000000121d */
[----:B------:R-:W-:-:S04]  /*0340*/  IMAD.WIDE.U32 R12, R38, -0x5ed5a4e5, RZ ;  /* 0xa12a5b1b260c7825 */ /* 0x000fc800078e00ff */
[----:B------:R-:W-:-:S04]  /*0350*/  IMAD.WIDE.U32 R4, P4, R38, 0x22190a63, R4 ;  /* 0x22190a6326047825 */ /* 0x000fc80007880004 */
[----:B------:R-:W-:Y:S01]  /*0360*/  IMAD.WIDE.U32 R10, P2, R8, -0x7bdef7be, R10 ;  /* 0x84210842080a7825 */ /* 0x000fe2000784000a */
[----:B------:R-:W-:-:S03]  /*0370*/  IADD3 RZ, P0, PT, R13, R4, RZ ;  /* 0x000000040dff7210 */ /* 0x000fc60007f1e0ff */
[----:B------:R-:W-:-:S04]  /*0380*/  IMAD.WIDE.U32 R20, R8, 0x10842109, RZ ;  /* 0x1084210908147825 */ /* 0x000fc800078e00ff */
[----:B------:R-:W-:Y:S01]  /*0390*/  IMAD.WIDE.U32 R6, R29, -0x14f5629b, RZ ;  /* 0xeb0a9d651d067825 */ /* 0x000fe200078e00ff */
[----:B------:R-:W-:-:S03]  /*03a0*/  IADD3 RZ, P3, PT, R21, R10, RZ ;  /* 0x0000000a15ff7210 */ /* 0x000fc60007f7e0ff */
[----:B------:R-:W-:Y:S02]  /*03b0*/  IMAD.X R13, RZ, RZ, RZ, P2 ;  /* 0x000000ffff0d7224 */ /* 0x000fe400010e06ff */
[----:B------:R-:W-:Y:S02]  /*03c0*/  IMAD.MOV.U32 R12, RZ, RZ, R11 ;  /* 0x000000ffff0c7224 */ /* 0x000fe400078e000b */
[----:B------:R-:W-:-:S04]  /*03d0*/  IMAD.WIDE.U32 R14, R38, -0x14f5629b, RZ ;  /* 0xeb0a9d65260e7825 */ /* 0x000fc800078e00ff */
[----:B------:R-:W-:-:S04]  /*03e0*/  IMAD.WIDE.U32 R20, R35, -0x6a26dbc3, RZ ;  /* 0x95d9243d23147825 */ /* 0x000fc800078e00ff */
[----:B------:R-:W-:-:S04]  /*03f0*/  IMAD.WIDE.U32 R6, P5, R38, 0x48aa9357, R6 ;  /* 0x48aa935726067825 */ /* 0x000fc800078a0006 */
[----:B------:R-:W-:Y:S01]  /*0400*/  IMAD.MOV.U32 R14, RZ, RZ, R5 ;  /* 0x000000ffff0e7224 */ /* 0x000fe200078e0005 */
[----:B------:R-:W-:Y:S01]  /*0410*/  IADD3 RZ, P1, PT, R15, R6, RZ ;  /* 0x000000060fff7210 */ /* 0x000fe20007f3e0ff */
[----:B------:R-:W-:-:S04]  /*0420*/  IMAD.WIDE.U32.X R4, R9, -0x7bdef7be, R12, P3 ;  /* 0x8421084209047825 */ /* 0x000fc800018e040c */
[----:B------:R-:W-:-:S04]  /*0430*/  IMAD.WIDE.U32 R20, P2, R33, 0x23329f5e, R20 ;  /* 0x23329f5e21147825 */ /* 0x000fc80007840014 */
[----:B------:R-:W-:Y:S01]  /*0440*/  IMAD.WIDE.U32 R8, R33, -0x6a26dbc3, RZ ;  /* 0x95d9243d21087825 */ /* 0x000fe200078e00ff */
[----:B------:R-:W-:-:S03]  /*0450*/  SHF.R.U64 R33, R4, 0x4, R5 ;  /* 0x0000000404217819 */ /* 0x000fc60000001205 */
[----:B------:R-:W-:Y:S01]  /*0460*/  IMAD.X R31, RZ, RZ, RZ, P5 ;  /* 0x000000ffff1f7224 */ /* 0x000fe200028e06ff */
[----:B------:R-:W-:Y:S01]  /*0470*/  SHF.R.U32.HI R4, RZ, 0x1, R33 ;  /* 0x00000001ff047819 */ /* 0x000fe20000011621 */
[----:B------:R-:W-:Y:S02]  /*0480*/  IMAD.MOV.U32 R30, RZ, RZ, R7 ;  /* 0x000000ffff1e7224 */ /* 0x000fe400078e0007 */
[----:B------:R-:W-:Y:S02]  /*0490*/  IMAD.X R15, RZ, RZ, RZ, P4 ;  /* 0x000000ffff0f7224 */ /* 0x000fe400020e06ff */
[----:B------:R-:W-:-:S04]  /*04a0*/  IMAD.WIDE.U32.X R12, R29, 0x48aa9357, R30, P1 ;  /* 0x48aa93571d0c7825 */ /* 0x000fc800008e041e */
[----:B------:R-:W-:Y:S01]  /*04b0*/  IMAD.WIDE.U32.X R6, R29, 0x22190a63, R14, P0 ;  /* 0x22190a631d067825 */ /* 0x000fe200000e040e */
[----:B------:R-:W-:Y:S02]  /*04c0*/  IADD3 RZ, P0, PT, R9, R20, RZ ;  /* 0x0000001409ff7210 */ /* 0x000fe40007f1e0ff */
[----:B------:R-:W-:Y:S01]  /*04d0*/  SHF.R.U64 R5, R12, 0x16, R13 ;  /* 0x000000160c057819 */ /* 0x000fe2000000120d */
[----:B------:R-:W-:Y:S01]  /*04e0*/  IMAD.X R11, RZ, RZ, RZ, P2 ;  /* 0x000000ffff0b7224 */ /* 0x000fe200010e06ff */
[----:B------:R-:W-:Y:S01]  /*04f0*/  SHF.R.U64 R31, R6, 0x9, R7 ;  /* 0x00000009061f7819 */ /* 0x000fe20000001207 */
[----:B------:R-:W-:Y:S01]  /*0500*/  IMAD.MOV.U32 R10, RZ, RZ, R21 ;  /* 0x000000ffff0a7224 */ /* 0x000fe200078e0015 */
[----:B------:R-:W-:Y:S01]  /*0510*/  LOP3.LUT R9, R5, 0xffff, RZ, 0xc0, !PT ;  /* 0x0000ffff05097812 */ /* 0x000fe200078ec0ff */
[----:B------:R-:W-:Y:S01]  /*0520*/  IMAD.HI.U32 R4, R4, -0x7bdef7bd, RZ ;  /* 0x8421084304047827 */ /* 0x000fe200078e00ff */
[----:B------:R-:W-:Y:S02]  /*0530*/  SHF.R.U32.HI R8, RZ, 0x1, R31 ;  /* 0x00000001ff087819 */ /* 0x000fe4000001161f */
[----:B------:R-:W-:Y:S01]  /*0540*/  SHF.L.W.U32.HI R14, R34, 0x7, R34 ;  /* 0x00000007220e7819 */ /* 0x000fe20000010e22 */
[----:B------:R-:W-:Y:S01]  /*0550*/  IMAD.WIDE.U32.X R6, R35, 0x23329f5e, R10, P0 ;  /* 0x23329f5e23067825 */ /* 0x000fe200000e040a */
[----:B------:R-:W-:-:S03]  /*0560*/  SHF.R.U32.HI R4, RZ, 0x4, R4 ;  /* 0x00000004ff047819 */ /* 0x000fc60000011604 */
[----:B------:R-:W-:Y:S01]  /*0570*/  IMAD.HI.U32 R8, R8, -0x7bdef7bd, RZ ;  /* 0x8421084308087827 */ /* 0x000fe200078e00ff */
[----:B------:R-:W-:Y:S02]  /*0580*/  SHF.R.U64 R15, R6, 0xc, R7 ;  /* 0x0000000c060f7819 */ /* 0x000fe40000001207 */
[----:B------:R-:W-:Y:S01]  /*0590*/  SHF.R.U32.HI R7, RZ, 0x1, R9 ;  /* 0x00000001ff077819 */ /* 0x000fe20000011609 */
[----:B------:R-:W-:Y:S01]  /*05a0*/  IMAD R9, R4, -0x3e, R33 ;  /* 0xffffffc204097824 */ /* 0x000fe200078e0221 */
[----:B------:R-:W-:Y:S01]  /*05b0*/  SHF.R.U32.HI R6, RZ, 0x1, R15 ;  /* 0x00000001ff067819 */ /* 0x000fe2000001160f */
[----:B------:R-:W-:Y:S01]  /*05c0*/  IMAD R33, R33, -0x3e, R38 ;  /* 0xffffffc221217824 */ /* 0x000fe200078e0226 */
[----:B------:R-:W-:Y:S01]  /*05d0*/  LOP3.LUT R7, R7, 0xffff, RZ, 0xc0, !PT ;  /* 0x0000ffff07077812 */ /* 0x000fe200078ec0ff */
[----:B------:R-:W-:Y:S01]  /*05e0*/  IMAD.WIDE.U32 R12, R29, 0x68cbac13, RZ ;  /* 0x68cbac131d0c7825 */ /* 0x000fe200078e00ff */
[----:B------:R-:W-:Y:S01]  /*05f0*/  SHF.R.U32.HI R8, RZ, 0x4, R8 ;  /* 0x00000004ff087819 */ /* 0x000fe20000011608 */
[----:B------:R-:W0:Y:S02]  /*0600*/  LDC.U8 R9, c[0x3][R9+0x39] ;  /* 0x00c00e4009097b82 */ /* 0x000e240000000000 */
[----:B------:R-:W-:-:S02]  /*0610*/  IMAD R4, R7, 0x4211, RZ ;  /* 0x0000421107047824 */ /* 0x000fc400078e02ff */
[----:B------:R-:W-:-:S04]  /*0620*/  IMAD.HI.U32 R6, R6, -0x7bdef7bd, RZ ;  /* 0x8421084306067827 */ /* 0x000fc800078e00ff */
[----:B------:R-:W-:Y:S01]  /*0630*/  IMAD R7, R8, -0x3e, R31 ;  /* 0xffffffc208077824 */ /* 0x000fe200078e021f */
[----:B------:R-:W-:Y:S01]  /*0640*/  SHF.R.U32.HI R8, RZ, 0x13, R4 ;  /* 0x00000013ff087819 */ /* 0x000fe20000011604 */
[----:B------:R-:W-:Y:S01]  /*0650*/  IMAD.WIDE.U32 R10, R38, 0x68cbac13, RZ ;  /* 0x68cbac13260a7825 */ /* 0x000fe200078e00ff */
[----:B------:R-:W-:Y:S02]  /*0660*/  SHF.R.U32.HI R4, RZ, 0x4, R6 ;  /* 0x00000004ff047819 */ /* 0x000fe40000011606 */
[----:B------:R-:W1:Y:S01]  /*0670*/  LDC.U8 R6, c[0x3][R33+0x39] ;  /* 0x00c00e4021067b82 */ /* 0x000e620000000000 */
[----:B------:R-:W-:Y:S01]  /*0680*/  PRMT R8, R8, 0x9910, RZ ;  /* 0x0000991008087816 */ /* 0x000fe200000000ff */
[----:B------:R-:W-:-:S04]  /*0690*/  IMAD.WIDE.U32 R12, P0, R38, 0x2581544e, R12 ;  /* 0x2581544e260c7825 */ /* 0x000fc8000780000c */
[----:B------:R-:W-:Y:S01]  /*06a0*/  IMAD R4, R4, -0x3e, R15 ;  /* 0xffffffc204047824 */ /* 0x000fe200078e020f */
[----:B------:R-:W-:Y:S01]  /*06b0*/  IADD3 RZ, P1, PT, R11, R12, RZ ;  /* 0x0000000c0bff7210 */ /* 0x000fe20007f3e0ff */
[----:B------:R-:W1:Y:S01]  /*06c0*/  LDC.U8 R7, c[0x3][R7+0x39] ;  /* 0x00c00e4007077b82 */ /* 0x000e620000000000 */
[----:B------:R-:W-:Y:S01]  /*06d0*/  IMAD R8, R8, 0x3e, RZ ;  /* 0x0000003e08087824 */ /* 0x000fe200078e02ff */
[C-C-:B------:R-:W-:Y:S01]  /*06e0*/  SHF.L.W.U32.HI R12, R34.reuse, 0x1a, R34.reuse ;  /* 0x0000001a220c7819 */ /* 0x140fe20000010e22 */
[----:B------:R-:W-:Y:S01]  /*06f0*/  IMAD.X R11, RZ, RZ, RZ, P0 ;  /* 0x000000ffff0b7224 */ /* 0x000fe200000e06ff */
[----:B-----5:R-:W-:Y:S01]  /*0700*/  ISETP.GE.AND P0, PT, R41, 0x1, PT ;  /* 0x000000012900780c */ /* 0x020fe20003f06270 */
[----:B------:R-:W-:Y:S01]  /*0710*/  IMAD.MOV.U32 R10, RZ, RZ, R13 ;  /* 0x000000ffff0a7224 */ /* 0x000fe200078e000d */
[----:B------:R-:W-:Y:S01]  /*0720*/  SHF.L.W.U32.HI R13, R34, 0x15, R34 ;  /* 0x00000015220d7819 */ /* 0x000fe20000010e22 */
[----:B------:R-:W-:Y:S01]  /*0730*/  IMAD.MOV R8, RZ, RZ, -R8 ;  /* 0x000000ffff087224 */ /* 0x000fe200078e0a08 */
[----:B------:R-:W1:Y:S01]  /*0740*/  LDC.U8 R4, c[0x3][R4+0x39] ;  /* 0x00c00e4004047b82 */ /* 0x000e620000000000 */
[----:B------:R-:W-:Y:S01]  /*0750*/  IMAD.WIDE.U32.X R10, R29, 0x2581544e, R10, P1 ;  /* 0x2581544e1d0a7825 */ /* 0x000fe200008e040a */
[----:B------:R-:W-:-:S02]  /*0760*/  LOP3.LUT R12, R14, R12, R13, 0x96, !PT ;  /* 0x0000000c0e0c7212 */ /* 0x000fc400078e960d */
[----:B------:R-:W-:Y:S02]  /*0770*/  PRMT R8, R8, 0x7710, RZ ;  /* 0x0000771008087816 */ /* 0x000fe400000000ff */
[----:B------:R-:W-:-:S03]  /*0780*/  SHF.R.U64 R22, R10, 0x1b, R11 ;  /* 0x0000001b0a167819 */ /* 0x000fc6000000120b */
[----:B------:R-:W-:Y:S02]  /*0790*/  IMAD.IADD R5, R8, 0x1, R5 ;  /* 0x0000000108057824 */ /* 0x000fe400078e0205 */
[----:B------:R-:W1:Y:S03]  /*07a0*/  LDC.U8 R8, c[0x3][R22+0x39] ;  /* 0x00c00e4016087b82 */ /* 0x000e660000000000 */
[----:B------:R-:W-:Y:S01]  /*07b0*/  LOP3.LUT R5, R5, 0xffff, RZ, 0xc0, !PT ;  /* 0x0000ffff05057812 */ /* 0x000fe200078ec0ff */
[----:B0-----:R-:W-:-:S05]  /*07c0*/  IMAD.U32 R10, R9, 0x10000, RZ ;  /* 0x00010000090a7824 */ /* 0x001fca00078e00ff */
[----:B------:R-:W0:Y:S01]  /*07d0*/  LDC.U8 R5, c[0x3][R5+0x39] ;  /* 0x00c00e4005057b82 */ /* 0x000e220000000000 */
[----:B------:R-:W-:-:S05]  /*07e0*/  LOP3.LUT R11, R10, 0xff0000, RZ, 0xc0, !PT ;  /* 0x00ff00000a0b7812 */ /* 0x000fca00078ec0ff */
[----:B-1----:R-:W-:Y:S01]  /*07f0*/  IMAD R10, R6, 0x1000000, R11 ;  /* 0x01000000060a7824 */ /* 0x002fe200078e020b */
[----:B------:R-:W-:-:S04]  /*0800*/  LOP3.LUT R11, R34, R19, R39, 0xca, !PT ;  /* 0x00000013220b7212 */ /* 0x000fc800078eca27 */
[----:B------:R-:W-:Y:S01]  /*0810*/  IADD3 R12, PT, PT, R11, R37, R12 ;  /* 0x000000250b0c7210 */ /* 0x000fe20007ffe00c */
[----:B------:R-:W-:-:S04]  /*0820*/  IMAD R21, R7, 0x100, R10 ;  /* 0x0000010007157824 */ /* 0x000fc800078e020a */
[C---:B------:R-:W-:Y:S01]  /*0830*/  IMAD.IADD R21, R4.reuse, 0x1, R21 ;  /* 0x0000000104157824 */ /* 0x040fe200078e0215 */
[----:B------:R-:W-:-:S04]  /*0840*/  PRMT R4, R4, 0x7604, R7 ;  /* 0x0000760404047816 */ /* 0x000fc80000000007 */
[----:B------:R-:W-:-:S05]  /*0850*/  IADD3 R12, PT, PT, R12, 0x428a2f98, R21 ;  /* 0x428a2f980c0c7810 */ /* 0x000fca0007ffe015 */
[----:B------:R-:W-:Y:S02]  /*0860*/  IMAD.IADD R13, R12, 0x1, R23 ;  /* 0x000000010c0d7824 */ /* 0x000fe400078e0217 */
[----:B------:R-:W-:-:S03]  /*0870*/  IMAD.U32 R11, R8, 0x10000, RZ ;  /* 0x00010000080b7824 */ /* 0x000fc600078e00ff */
[C-C-:B------:R-:W-:Y:S02]  /*0880*/  SHF.L.W.U32.HI R14, R13.reuse, 0x1a, R13.reuse ;  /* 0x0000001a0d0e7819 */ /* 0x140fe40000010e0d */
[C-C-:B------:R-:W-:Y:S02]  /*0890*/  SHF.L.W.U32.HI R15, R13.reuse, 0x15, R13.reuse ;  /* 0x000000150d0f7819 */ /* 0x140fe40000010e0d */
[----:B------:R-:W-:-:S04]  /*08a0*/  SHF.L.W.U32.HI R20, R13, 0x7, R13 ;  /* 0x000000070d147819 */ /* 0x000fc80000010e0d */
[----:B------:R-:W-:Y:S02]  /*08b0*/  LOP3.LUT R20, R20, R14, R15, 0x96, !PT ;  /* 0x0000000e14147212 */ /* 0x000fe400078e960f */
[----:B------:R-:W-:Y:S02]  /*08c0*/  LOP3.LUT R14, R11, 0xff0000, RZ, 0xc0, !PT ;  /* 0x00ff00000b0e7812 */ /* 0x000fe400078ec0ff */
[----:B------:R-:W-:-:S03]  /*08d0*/  LOP3.LUT R15, R13, R34, R19, 0xca, !PT ;  /* 0x000000220d0f7212 */ /* 0x000fc600078eca13 */
[----:B0-----:R-:W-:Y:S01]  /*08e0*/  IMAD R14, R5, 0x1000000, R14 ;  /* 0x01000000050e7824 */ /* 0x001fe200078e020e */
[----:B------:R-:W-:Y:S02]  /*08f0*/  IADD3 R20, PT, PT, R15, R39, R20 ;  /* 0x000000270f147210 */ /* 0x000fe40007ffe014 */
[C---:B--2---:R-:W-:Y:S02]  /*0900*/  PRMT R10, R18.reuse, 0x7770, RZ ;  /* 0x00007770120a7816 */ /* 0x044fe400000000ff */
[----:B------:R-:W-:-:S03]  /*0910*/  PRMT R11, R18, 0x7771, RZ ;  /* 0x00007771120b7816 */ /* 0x000fc600000000ff */
[----:B------:R-:W-:Y:S01]  /*0920*/  IMAD.SHL.U32 R10, R10, 0x100, RZ ;  /* 0x000001000a0a7824 */ /* 0x000fe200078e00ff */
[----:B----4-:R-:W-:-:S04]  /*0930*/  PRMT R15, R2, 0x7770, RZ ;  /* 0x00007770020f7816 */ /* 0x010fc800000000ff */
[----:B------:R-:W-:Y:S02]  /*0940*/  LOP3.LUT R11, R11, R14, R10, 0xfe, !PT ;  /* 0x0000000e0b0b7212 */ /* 0x000fe400078efe0a */
[----:B---3--:R-:W-:Y:S01]  /*0950*/  PRMT R10, R3, 0x7770, RZ ;  /* 0x00007770030a7816 */ /* 0x008fe200000000ff */
[----:B------:R-:W-:Y:S01]  /*0960*/  IMAD.SHL.U32 R15, R15, 0x100, RZ ;  /* 0x000001000f0f7824 */ /* 0x000fe200078e00ff */
[----:B------:R-:W-:Y:S02]  /*0970*/  IADD3 R14, PT, PT, R20, 0x71374491, R11 ;  /* 0x71374491140e7810 */ /* 0x000fe40007ffe00b */
[----:B------:R-:W-:Y:S01]  /*0980*/  PRMT R3, R3, 0x7771, RZ ;  /* 0x0000777103037816 */ /* 0x000fe200000000ff */
[----:B------:R-:W-:Y:S02]  /*0990*/  IMAD.SHL.U32 R10, R10, 0x1000000, RZ ;  /* 0x010000000a0a7824 */ /* 0x000fe400078e00ff */
[----:B------:R-:W-:Y:S02]  /*09a0*/  IMAD.IADD R18, R14, 0x1, R25 ;  /* 0x000000010e127824 */ /* 0x000fe400078e0219 */
[----:B------:R-:W-:-:S03]  /*09b0*/  IMAD.U32 R3, R3, 0x10000, RZ ;  /* 0x0001000003037824 */ /* 0x000fc600078e00ff */
[C-C-:B------:R-:W-:Y:S02]  /*09c0*/  SHF.L.W.U32.HI R20, R18.reuse, 0x1a, R18.reuse ;  /* 0x0000001a12147819 */ /* 0x140fe40000010e12 */
[C-C-:B------:R-:W-:Y:S02]  /*09d0*/  SHF.L.W.U32.HI R31, R18.reuse, 0x15, R18.reuse ;  /* 0x00000015121f7819 */ /* 0x140fe40000010e12 */
[----:B------:R-:W-:Y:S02]  /*09e0*/  SHF.L.W.U32.HI R22, R18, 0x7, R18 ;  /* 0x0000000712167819 */ /* 0x000fe40000010e12 */
[----:B------:R-:W-:Y:S02]  /*09f0*/  LOP3.LUT R3, R15, R3, R10, 0xfe, !PT ;  /* 0x000000030f037212 */ /* 0x000fe400078efe0a */
[----:B------:R-:W-:Y:S02]  /*0a00*/  PRMT R10, R2, 0x7771, RZ ;  /* 0x00007771020a7816 */ /* 0x000fe400000000ff */
[----:B------:R-:W-:-:S02]  /*0a10*/  LOP3.LUT R20, R22, R20, R31, 0x96, !PT ;  /* 0x0000001416147212 */ /* 0x000fc400078e961f */
[----:B------:R-:W-:Y:S02]  /*0a20*/  LOP3.LUT R2, R18, R13, R34, 0xca, !PT ;  /* 0x0000000d12027212 */ /* 0x000fe400078eca22 */
[----:B------:R-:W-:Y:S02]  /*0a30*/  LOP3.LUT R10, R3, R10, RZ, 0xfc, !PT ;  /* 0x0000000a030a7212 */ /* 0x000fe400078efcff */
[----:B------:R-:W-:Y:S02]  /*0a40*/  IADD3 R3, PT, PT, R2, R19, R20 ;  /* 0x0000001302037210 */ /* 0x000fe40007ffe014 */
[C---:B------:R-:W-:Y:S02]  /*0a50*/  PRMT R2, R0.reuse, 0x7770, RZ ;  /* 0x0000777000027816 */ /* 0x040fe400000000ff */
[----:B------:R-:W-:Y:S02]  /*0a60*/  IADD3 R3, PT, PT, R3, -0x4a3f0431, R10 ;  /* 0xb5c0fbcf03037810 */ /* 0x000fe40007ffe00a */
[----:B------:R-:W-:Y:S01]  /*0a70*/  PRMT R0, R0, 0x7771, RZ ;  /* 0x0000777100007816 */ /* 0x000fe200000000ff */
[----:B------:R-:W-:-:S02]  /*0a80*/  IMAD.SHL.U32 R2, R2, 0x1000000, RZ ;  /* 0x0100000002027824 */ /* 0x000fc400078e00ff */
[----:B------:R-:W-:Y:S02]  /*0a90*/  IMAD.IADD R15, R3, 0x1, R36 ;  /* 0x00000001030f7824 */ /* 0x000fe400078e0224 */
[----:B------:R-:W-:-:S03]  /*0aa0*/  IMAD.U32 R33, R0, 0x10000, RZ ;  /* 0x0001000000217824 */ /* 0x000fc600078e00ff */
[C-C-:B------:R-:W-:Y:S02]  /*0ab0*/  SHF.L.W.U32.HI R20, R15.reuse, 0x1a, R15.reuse ;  /* 0x0000001a0f147819 */ /* 0x140fe40000010e0f */
[C-C-:B------:R-:W-:Y:S02]  /*0ac0*/  SHF.L.W.U32.HI R31, R15.reuse, 0x15, R15.reuse ;  /* 0x000000150f1f7819 */ /* 0x140fe40000010e0f */
[C---:B------:R-:W-:Y:S02]  /*0ad0*/  SHF.L.W.U32.HI R22, R15.reuse, 0x7, R15 ;  /* 0x000000070f167819 */ /* 0x040fe40000010e0f */
[----:B------:R-:W-:Y:S02]  /*0ae0*/  LOP3.LUT R0, R15, R18, R13, 0xca, !PT ;  /* 0x000000120f007212 */ /* 0x000fe400078eca0d */
[----:B------:R-:W-:Y:S02]  /*0af0*/  LOP3.LUT R31, R22, R20, R31, 0x96, !PT ;  /* 0x00000014161f7212 */ /* 0x000fe400078e961f */
[----:B------:R-:W-:-:S02]  /*0b00*/  LOP3.LUT R33, R2, 0x8000, R33, 0xfe, !PT ;  /* 0x0000800002217812 */ /* 0x000fc400078efe21 */
[----:B------:R-:W-:Y:S02]  /*0b10*/  IADD3 R0, PT, PT, R0, R34, R31 ;  /* 0x0000002200007210 */ /* 0x000fe40007ffe01f */
[C---:B------:R-:W-:Y:S02]  /*0b20*/  SHF.L.W.U32.HI R20, R27.reuse, 0x1e, R27 ;  /* 0x0000001e1b147819 */ /* 0x040fe40000010e1b */
[----:B------:R-:W-:Y:S02]  /*0b30*/  IADD3 R2, PT, PT, R0, -0x164a245b, R33 ;  /* 0xe9b5dba500027810 */ /* 0x000fe40007ffe021 */
[C-C-:B------:R-:W-:Y:S02]  /*0b40*/  SHF.L.W.U32.HI R31, R27.reuse, 0x13, R27.reuse ;  /* 0x000000131b1f7819 */ /* 0x140fe40000010e1b */
[--C-:B------:R-:W-:Y:S01]  /*0b50*/  SHF.L.W.U32.HI R22, R27, 0xa, R27.reuse ;  /* 0x0000000a1b167819 */ /* 0x100fe20000010e1b */
[----:B------:R-:W-:-:S03]  /*0b60*/  IMAD.IADD R0, R2, 0x1, R27 ;  /* 0x0000000102007824 */ /* 0x000fc600078e021b */
[----:B------:R-:W-:Y:S02]  /*0b70*/  LOP3.LUT R31, R22, R20, R31, 0x96, !PT ;  /* 0x00000014161f7212 */ /* 0x000fe400078e961f */
[C-C-:B------:R-:W-:Y:S02]  /*0b80*/  SHF.L.W.U32.HI R24, R0.reuse, 0x1a, R0.reuse ;  /* 0x0000001a00187819 */ /* 0x140fe40000010e00 */
[C-C-:B------:R-:W-:Y:S02]  /*0b90*/  SHF.L.W.U32.HI R35, R0.reuse, 0x15, R0.reuse ;  /* 0x0000001500237819 */ /* 0x140fe40000010e00 */
[----:B------:R-:W-:Y:S02]  /*0ba0*/  SHF.L.W.U32.HI R26, R0, 0x7, R0 ;  /* 0x00000007001a7819 */ /* 0x000fe40000010e00 */
[----:B------:R-:W-:Y:S02]  /*0bb0*/  LOP3.LUT R20, R36, R25, R27, 0xe8, !PT ;  /* 0x0000001924147212 */ /* 0x000fe400078ee81b */
[----:B------:R-:W-:-:S02]  /*0bc0*/  LOP3.LUT R24, R26, R24, R35, 0x96, !PT ;  /* 0x000000181a187212 */ /* 0x000fc400078e9623 */
[----:B------:R-:W-:Y:S02]  /*0bd0*/  LOP3.LUT R26, R0, R15, R18, 0xca, !PT ;  /* 0x0000000f001a7212 */ /* 0x000fe400078eca12 */
[----:B------:R-:W-:Y:S02]  /*0be0*/  IADD3 R20, PT, PT, R12, R31, R20 ;  /* 0x0000001f0c147210 */ /* 0x000fe40007ffe014 */
[----:B------:R-:W-:Y:S02]  /*0bf0*/  IADD3 R24, PT, PT, R26, R13, R24 ;  /* 0x0000000d1a187210 */ /* 0x000fe40007ffe018 */
[C-C-:B------:R-:W-:Y:S02]  /*0c00*/  SHF.L.W.U32.HI R22, R20.reuse, 0x1e, R20.reuse ;  /* 0x0000001e14167819 */ /* 0x140fe40000010e14 */
[--C-:B------:R-:W-:Y:S01]  /*0c10*/  SHF.L.W.U32.HI R31, R20, 0x13, R20.reuse ;  /* 0x00000013141f7819 */ /* 0x100fe20000010e14 */
[----:B------:R-:W-:Y:S01]  /*0c20*/  VIADD R12, R24, 0x3956c25b ;  /* 0x3956c25b180c7836 */ /* 0x000fe20000000000 */
[----:B------:R-:W-:-:S03]  /*0c30*/  SHF.L.W.U32.HI R24, R20, 0xa, R20 ;  /* 0x0000000a14187819 */ /* 0x000fc60000010e14 */
[----:B------:R-:W-:Y:S01]  /*0c40*/  IMAD.IADD R13, R20, 0x1, R12 ;  /* 0x00000001140d7824 */ /* 0x000fe200078e020c */
[----:B------:R-:W-:Y:S02]  /*0c50*/  LOP3.LUT R31, R24, R22, R31, 0x96, !PT ;  /* 0x00000016181f7212 */ /* 0x000fe400078e961f */
[----:B------:R-:W-:Y:S02]  /*0c60*/  LOP3.LUT R22, R27, R36, R20, 0xe8, !PT ;  /* 0x000000241b167212 */ /* 0x000fe400078ee814 */
[C-C-:B------:R-:W-:Y:S02]  /*0c70*/  SHF.L.W.U32.HI R26, R13.reuse, 0x1a, R13.reuse ;  /* 0x0000001a0d1a7819 */ /* 0x140fe40000010e0d */
[C-C-:B------:R-:W-:Y:S02]  /*0c80*/  SHF.L.W.U32.HI R35, R13.reuse, 0x15, R13.reuse ;  /* 0x000000150d237819 */ /* 0x140fe40000010e0d */
[----:B------:R-:W-:Y:S02]  /*0c90*/  SHF.L.W.U32.HI R28, R13, 0x7, R13 ;  /* 0x000000070d1c7819 */ /* 0x000fe40000010e0d */
[----:B------:R-:W-:-:S02]  /*0ca0*/  IADD3 R31, PT, PT, R14, R31, R22 ;  /* 0x0000001f0e1f7210 */ /* 0x000fc40007ffe016 */
[----:B------:R-:W-:Y:S02]  /*0cb0*/  LOP3.LUT R35, R28, R26, R35, 0x96, !PT ;  /* 0x0000001a1c237212 */ /* 0x000fe400078e9623 */
[----:B------:R-:W-:Y:S02]  /*0cc0*/  LOP3.LUT R26, R13, R0, R15, 0xca, !PT ;  /* 0x000000000d1a7212 */ /* 0x000fe400078eca0f */
[C---:B------:R-:W-:Y:S02]  /*0cd0*/  SHF.L.W.U32.HI R22, R31.reuse, 0x1e, R31 ;  /* 0x0000001e1f167819 */ /* 0x040fe40000010e1f */
[----:B------:R-:W-:Y:S02]  /*0ce0*/  IADD3 R18, PT, PT, R26, R18, R35 ;  /* 0x000000121a127210 */ /* 0x000fe40007ffe023 */
[C-C-:B------:R-:W-:Y:S02]  /*0cf0*/  SHF.L.W.U32.HI R35, R31.reuse, 0x13, R31.reuse ;  /* 0x000000131f237819 */ /* 0x140fe40000010e1f */
[----:B------:R-:W-:Y:S01]  /*0d00*/  SHF.L.W.U32.HI R24, R31, 0xa, R31 ;  /* 0x0000000a1f187819 */ /* 0x000fe20000010e1f */
[----:B------:R-:W-:-:S03]  /*0d10*/  VIADD R18, R18, 0x59f111f1 ;  /* 0x59f111f112127836 */ /* 0x000fc60000000000 */
[----:B------:R-:W-:Y:S01]  /*0d20*/  LOP3.LUT R22, R24, R22, R35, 0x96, !PT ;  /* 0x0000001618167212 */ /* 0x000fe200078e9623 */
[----:B------:R-:W-:Y:S01]  /*0d30*/  IMAD.IADD R14, R31, 0x1, R18 ;  /* 0x000000011f0e7824 */ /* 0x000fe200078e0212 */
[----:B------:R-:W-:-:S04]  /*0d40*/  LOP3.LUT R24, R20, R27, R31, 0xe8, !PT ;  /* 0x0000001b14187212 */ /* 0x000fc800078ee81f */
[C-C-:B------:R-:W-:Y:S02]  /*0d50*/  SHF.L.W.U32.HI R26, R14.reuse, 0x1a, R14.reuse ;  /* 0x0000001a0e1a7819 */ /* 0x140fe40000010e0e */
[C-C-:B------:R-:W-:Y:S02]  /*0d60*/  SHF.L.W.U32.HI R43, R14.reuse, 0x15, R14.reuse ;  /* 0x000000150e2b7819 */ /* 0x140fe40000010e0e */
[----:B------:R-:W-:Y:S02]  /*0d70*/  SHF.L.W.U32.HI R28, R14, 0x7, R14 ;  /* 0x000000070e1c7819 */ /* 0x000fe40000010e0e */
[----:B------:R-:W-:Y:S02]  /*0d80*/  IADD3 R22, PT, PT, R3, R22, R24 ;  /* 0x0000001603167210 */ /* 0x000fe40007ffe018 */
[----:B------:R-:W-:Y:S02]  /*0d90*/  LOP3.LUT R26, R28, R26, R43, 0x96, !PT ;  /* 0x0000001a1c1a7212 */ /* 0x000fe400078e962b */
[----:B------:R-:W-:-:S02]  /*0da0*/  LOP3.LUT R28, R14, R13, R0, 0xca, !PT ;  /* 0x0000000d0e1c7212 */ /* 0x000fc400078eca00 */
[----:B------:R-:W-:Y:S02]  /*0db0*/  SHF.L.W.U32.HI R24, R22, 0x1e, R22 ;  /* 0x0000001e16187819 */ /* 0x000fe40000010e16 */
[----:B------:R-:W-:Y:S02]  /*0dc0*/  IADD3 R15, PT, PT, R28, R15, R26 ;  /* 0x0000000f1c0f7210 */ /* 0x000fe40007ffe01a */
[C-C-:B------:R-:W-:Y:S02]  /*0dd0*/  SHF.L.W.U32.HI R35, R22.reuse, 0x13, R22.reuse ;  /* 0x0000001316237819 */ /* 0x140fe40000010e16 */
[--C-:B------:R-:W-:Y:S01]  /*0de0*/  SHF.L.W.U32.HI R26, R22, 0xa, R22.reuse ;  /* 0x0000000a161a7819 */ /* 0x100fe20000010e16 */
[----:B------:R-:W-:Y:S01]  /*0df0*/  VIADD R15, R15, 0x923f82a4 ;  /* 0x923f82a40f0f7836 */ /* 0x000fe20000000000 */
[----:B------:R-:W-:Y:S02]  /*0e00*/  LOP3.LUT R20, R31, R20, R22, 0xe8, !PT ;  /* 0x000000141f147212 */ /* 0x000fe400078ee816 */
[----:B------:R-:W-:Y:S01]  /*0e10*/  LOP3.LUT R35, R26, R24, R35, 0x96, !PT ;  /* 0x000000181a237212 */ /* 0x000fe200078e9623 */
[----:B------:R-:W-:-:S03]  /*0e20*/  IMAD.IADD R3, R22, 0x1, R15 ;  /* 0x0000000116037824 */ /* 0x000fc600078e020f */
[----:B------:R-:W-:Y:S02]  /*0e30*/  IADD3 R35, PT, PT, R2, R35, R20 ;  /* 0x0000002302237210 */ /* 0x000fe40007ffe014 */
[C-C-:B------:R-:W-:Y:S02]  /*0e40*/  SHF.L.W.U32.HI R28, R3.reuse, 0x1a, R3.reuse ;  /* 0x0000001a031c7819 */ /* 0x140fe40000010e03 */
[C-C-:B------:R-:W-:Y:S02]  /*0e50*/  SHF.L.W.U32.HI R43, R3.reuse, 0x15, R3.reuse ;  /* 0x00000015032b7819 */ /* 0x140fe40000010e03 */
[----:B------:R-:W-:Y:S02]  /*0e60*/  SHF.L.W.U32.HI R30, R3, 0x7, R3 ;  /* 0x00000007031e7819 */ /* 0x000fe40000010e03 */
[----:B------:R-:W-:Y:S02]  /*0e70*/  SHF.L.W.U32.HI R20, R35, 0x1e, R35 ;  /* 0x0000001e23147819 */ /* 0x000fe40000010e23 */
[----:B------:R-:W-:-:S02]  /*0e80*/  LOP3.LUT R43, R30, R28, R43, 0x96, !PT ;  /* 0x0000001c1e2b7212 */ /* 0x000fc400078e962b */
[----:B------:R-:W-:Y:S02]  /*0e90*/  LOP3.LUT R28, R3, R14, R13, 0xca, !PT ;  /* 0x0000000e031c7212 */ /* 0x000fe400078eca0d */
[C---:B------:R-:W-:Y:S02]  /*0ea0*/  SHF.L.W.U32.HI R24, R35.reuse, 0xa, R35 ;  /* 0x0000000a23187819 */ /* 0x040fe40000010e23 */
[----:B------:R-:W-:Y:S02]  /*0eb0*/  IADD3 R28, PT, PT, R28, R0, R43 ;  /* 0x000000001c1c7210 */ /* 0x000fe40007ffe02b */
[--C-:B------:R-:W-:Y:S02]  /*0ec0*/  SHF.L.W.U32.HI R43, R35, 0x13, R35.reuse ;  /* 0x00000013232b7819 */ /* 0x100fe40000010e23 */
[----:B------:R-:W-:Y:S01]  /*0ed0*/  LOP3.LUT R31, R22, R31, R35, 0xe8, !PT ;  /* 0x0000001f161f7212 */ /* 0x000fe200078ee823 */
[----:B------:R-:W-:Y:S01]  /*0ee0*/  VIADD R2, R28, 0xab1c5ed5 ;  /* 0xab1c5ed51c027836 */ /* 0x000fe20000000000 */
[----:B------:R-:W-:-:S03]  /*0ef0*/  LOP3.LUT R43, R24, R20, R43, 0x96, !PT ;  /* 0x00000014182b7212 */ /* 0x000fc600078e962b */
[----:B------:R-:W-:Y:S01]  /*0f00*/  IMAD.IADD R0, R35, 0x1, R2 ;  /* 0x0000000123007824 */ /* 0x000fe200078e0202 */
[----:B------:R-:W-:-:S04]  /*0f10*/  IADD3 R12, PT, PT, R12, R43, R31 ;  /* 0x0000002b0c0c7210 */ /* 0x000fc80007ffe01f */
[C-C-:B------:R-:W-:Y:S02]  /*0f20*/  SHF.L.W.U32.HI R26, R0.reuse, 0x1a, R0.reuse ;  /* 0x0000001a001a7819 */ /* 0x140fe40000010e00 */
[C-C-:B------:R-:W-:Y:S02]  /*0f30*/  SHF.L.W.U32.HI R45, R0.reuse, 0x15, R0.reuse ;  /* 0x00000015002d7819 */ /* 0x140fe40000010e00 */
[----:B------:R-:W-:Y:S02]  /*0f40*/  SHF.L.W.U32.HI R28, R0, 0x7, R0 ;  /* 0x00000007001c7819 */ /* 0x000fe40000010e00 */
[----:B------:R-:W-:Y:S02]  /*0f50*/  SHF.L.W.U32.HI R20, R12, 0x1e, R12 ;  /* 0x0000001e0c147819 */ /* 0x000fe40000010e0c */
[----:B------:R-:W-:Y:S02]  /*0f60*/  LOP3.LUT R26, R28, R26, R45, 0x96, !PT ;  /* 0x0000001a1c1a7212 */ /* 0x000fe400078e962d */
[----:B------:R-:W-:-:S02]  /*0f70*/  LOP3.LUT R28, R0, R3, R14, 0xca, !PT ;  /* 0x00000003001c7212 */ /* 0x000fc400078eca0e */
[----:B------:R-:W-:Y:S02]  /*0f80*/  SHF.L.W.U32.HI R43, R12, 0x13, R12 ;  /* 0x000000130c2b7819 */ /* 0x000fe40000010e0c */
        /* <DEDUP_REMOVED lines=9> */
[C---:B------:R-:W-:Y:S02]  /*1020*/  SHF.L.W.U32.HI R28, R31.reuse, 0x7, R31 ;  /* 0x000000071f1c7819 */ /* 0x040fe40000010e1f */
[----:B------:R-:W-:Y:S02]  /*1030*/  LOP3.LUT R20, R31, R0, R3, 0xca, !PT ;  /* 0x000000001f147212 */ /* 0x000fe400078eca03 */
[----:B------:R-:W-:Y:S02]  /*1040*/  LOP3.LUT R45, R28, R26, R45, 0x96, !PT ;  /* 0x0000001a1c2d7212 */ /* 0x000fe400078e962d */
[----:B------:R-:W-:-:S02]  /*1050*/  SHF.L.W.U32.HI R18, R43, 0x1e, R43 ;  /* 0x0000001e2b127819 */ /* 0x000fc40000010e2b */
[----:B------:R-:W-:Y:S02]  /*1060*/  IADD3 R14, PT, PT, R20, R14, R45 ;  /* 0x0000000e140e7210 */ /* 0x000fe40007ffe02d */
[C-C-:B------:R-:W-:Y:S02]  /*1070*/  SHF.L.W.U32.HI R45, R43.reuse, 0x13, R43.reuse ;  /* 0x000000132b2d7819 */ /* 0x140fe40000010e2b */
[C-C-:B------:R-:W-:Y:S01]  /*1080*/  SHF.L.W.U32.HI R20, R43.reuse, 0xa, R43.reuse ;  /* 0x0000000a2b147819 */ /* 0x140fe20000010e2b */
[----:B------:R-:W-:Y:S01]  /*1090*/  VIADD R14, R14, 0x12835b01 ;  /* 0x12835b010e0e7836 */ /* 0x000fe20000000000 */
[----:B------:R-:W-:Y:S02]  /*10a0*/  LOP3.LUT R35, R12, R35, R43, 0xe8, !PT ;  /* 0x000000230c237212 */ /* 0x000fe400078ee82b */
[----:B------:R-:W-:Y:S01]  /*10b0*/  LOP3.LUT R20, R20, R18, R45, 0x96, !PT ;  /* 0x0000001214147212 */ /* 0x000fe200078e962d */
[----:B------:R-:W-:-:S03]  /*10c0*/  IMAD.IADD R18, R43, 0x1, R14 ;  /* 0x000000012b127824 */ /* 0x000fc600078e020e */
[----:B------:R-:W-:Y:S02]  /*10d0*/  IADD3 R20, PT, PT, R15, R20, R35 ;  /* 0x000000140f147210 */ /* 0x000fe40007ffe023 */
[C-C-:B------:R-:W-:Y:S02]  /*10e0*/  SHF.L.W.U32.HI R22, R18.reuse, 0x1a, R18.reuse ;  /* 0x0000001a12167819 */ /* 0x140fe40000010e12 */
[C-C-:B------:R-:W-:Y:S02]  /*10f0*/  SHF.L.W.U32.HI R35, R18.reuse, 0x15, R18.reuse ;  /* 0x0000001512237819 */ /* 0x140fe40000010e12 */
[C---:B------:R-:W-:Y:S02]  /*1100*/  SHF.L.W.U32.HI R24, R18.reuse, 0x7, R18 ;  /* 0x0000000712187819 */ /* 0x040fe40000010e12 */
[----:B------:R-:W-:Y:S02]  /*1110*/  LOP3.LUT R28, R18, R31, R0, 0xca, !PT ;  /* 0x0000001f121c7212 */ /* 0x000fe400078eca00 */
[----:B------:R-:W-:-:S02]  /*1120*/  LOP3.LUT R26, R24, R22, R35, 0x96, !PT ;  /* 0x00000016181a7212 */ /* 0x000fc400078e9623 */
[C-C-:B------:R-:W-:Y:S02]  /*1130*/  SHF.L.W.U32.HI R15, R20.reuse, 0x1e, R20.reuse ;  /* 0x0000001e140f7819 */ /* 0x140fe40000010e14 */
[C-C-:B------:R-:W-:Y:S02]  /*1140*/  SHF.L.W.U32.HI R22, R20.reuse, 0x13, R20.reuse ;  /* 0x0000001314167819 */ /* 0x140fe40000010e14 */
[----:B------:R-:W-:Y:S02]  /*1150*/  SHF.L.W.U32.HI R24, R20, 0xa, R20 ;  /* 0x0000000a14187819 */ /* 0x000fe40000010e14 */
[----:B------:R-:W-:Y:S02]  /*1160*/  IADD3 R26, PT, PT, R28, R3, R26 ;  /* 0x000000031c1a7210 */ /* 0x000fe40007ffe01a */
[----:B------:R-:W-:Y:S02]  /*1170*/  LOP3.LUT R12, R43, R12, R20, 0xe8, !PT ;  /* 0x0000000c2b0c7212 */ /* 0x000fe400078ee814 */
[----:B------:R-:W-:Y:S01]  /*1180*/  LOP3.LUT R15, R24, R15, R22, 0x96, !PT ;  /* 0x0000000f180f7212 */ /* 0x000fe200078e9616 */
[----:B------:R-:W-:-:S03]  /*1190*/  VIADD R35, R26, 0x243185be ;  /* 0x243185be1a237836 */ /* 0x000fc60000000000 */
[----:B------:R-:W-:Y:S01]  /*11a0*/  IADD3 R15, PT, PT, R2, R15, R12 ;  /* 0x0000000f020f7210 */ /* 0x000fe20007ffe00c */
[----:B------:R-:W-:-:S03]  /*11b0*/  IMAD.IADD R12, R20, 0x1, R35 ;  /* 0x00000001140c7824 */ /* 0x000fc600078e0223 */
[C-C-:B------:R-:W-:Y:S02]  /*11c0*/  SHF.L.W.U32.HI R2, R15.reuse, 0x1e, R15.reuse ;  /* 0x0000001e0f027819 */ /* 0x140fe40000010e0f */
[C-C-:B------:R-:W-:Y:S02]  /*11d0*/  SHF.L.W.U32.HI R3, R15.reuse, 0x13, R15.reuse ;  /* 0x000000130f037819 */ /* 0x140fe40000010e0f */
[----:B------:R-:W-:Y:S02]  /*11e0*/  SHF.L.W.U32.HI R22, R15, 0xa, R15 ;  /* 0x0000000a0f167819 */ /* 0x000fe40000010e0f */
[C-C-:B------:R-:W-:Y:S02]  /*11f0*/  SHF.L.W.U32.HI R24, R12.reuse, 0x1a, R12.reuse ;  /* 0x0000001a0c187819 */ /* 0x140fe40000010e0c */
[C-C-:B------:R-:W-:Y:S02]  /*1200*/  SHF.L.W.U32.HI R45, R12.reuse, 0x15, R12.reuse ;  /* 0x000000150c2d7819 */ /* 0x140fe40000010e0c */
[----:B------:R-:W-:-:S02]  /*1210*/  SHF.L.W.U32.HI R26, R12, 0x7, R12 ;  /* 0x000000070c1a7819 */ /* 0x000fc40000010e0c */
[----:B------:R-:W-:Y:S02]  /*1220*/  LOP3.LUT R2, R22, R2, R3, 0x96, !PT ;  /* 0x0000000216027212 */ /* 0x000fe400078e9603 */
[----:B------:R-:W-:Y:S02]  /*1230*/  LOP3.LUT R3, R20, R43, R15, 0xe8, !PT ;  /* 0x0000002b14037212 */ /* 0x000fe400078ee80f */
[----:B------:R-:W-:Y:S02]  /*1240*/  LOP3.LUT R45, R26, R24, R45, 0x96, !PT ;  /* 0x000000181a2d7212 */ /* 0x000fe400078e962d */
[----:B------:R-:W-:Y:S02]  /*1250*/  LOP3.LUT R22, R12, R18, R31, 0xca, !PT ;  /* 0x000000120c167212 */ /* 0x000fe400078eca1f */
[----:B------:R-:W-:Y:S02]  /*1260*/  IADD3 R3, PT, PT, R13, R2, R3 ;  /* 0x000000020d037210 */ /* 0x000fe40007ffe003 */
[----:B------:R-:W-:-:S02]  /*1270*/  IADD3 R2, PT, PT, R22, R0, R45 ;  /* 0x0000000016027210 */ /* 0x000fc40007ffe02d */
[C-C-:B------:R-:W-:Y:S02]  /*1280*/  SHF.L.W.U32.HI R0, R3.reuse, 0x1e, R3.reuse ;  /* 0x0000001e03007819 */ /* 0x140fe40000010e03 */
[C-C-:B------:R-:W-:Y:S01]  /*1290*/  SHF.L.W.U32.HI R13, R3.reuse, 0x13, R3.reuse ;  /* 0x00000013030d7819 */ /* 0x140fe20000010e03 */
[----:B------:R-:W-:Y:S01]  /*12a0*/  VIADD R2, R2, 0x550c7dc3 ;  /* 0x550c7dc302027836 */ /* 0x000fe20000000000 */
[--C-:B------:R-:W-:Y:S02]  /*12b0*/  SHF.L.W.U32.HI R22, R3, 0xa, R3.reuse ;  /* 0x0000000a03167819 */ /* 0x100fe40000010e03 */
[C---:B------:R-:W-:Y:S02]  /*12c0*/  LOP3.LUT R20, R15.reuse, R20, R3, 0xe8, !PT ;  /* 0x000000140f147212 */ /* 0x040fe400078ee803 */
        /* <DEDUP_REMOVED lines=14> */
[----:B------:R-:W-:Y:S01]  /*13b0*/  VIADD R22, R22, 0x72be5d74 ;  /* 0x72be5d7416167836 */ /* 0x000fe20000000000 */
[----:B------:R-:W-:-:S02]  /*13c0*/  SHF.R.W.U32 R14, R10, 0x7, R10 ;  /* 0x000000070a0e7819 */ /* 0x000fc40000001e0a */
[----:B------:R-:W-:Y:S01]  /*13d0*/  IADD3 R35, PT, PT, R35, R0, R15 ;  /* 0x0000000023237210 */ /* 0x000fe20007ffe00f */
[----:B------:R-:W-:Y:S01]  /*13e0*/  IMAD.IADD R0, R3, 0x1, R22 ;  /* 0x0000000103007824 */ /* 0x000fe200078e0216 */
[--C-:B------:R-:W-:Y:S02]  /*13f0*/  SHF.R.W.U32 R15, R10, 0x12, R10.reuse ;  /* 0x000000120a0f7819 */ /* 0x100fe40000001e0a */
[----:B------:R-:W-:Y:S02]  /*1400*/  SHF.R.U32.HI R24, RZ, 0x3, R10 ;  /* 0x00000003ff187819 */ /* 0x000fe4000001160a */
[C-C-:B------:R-:W-:Y:S02]  /*1410*/  SHF.L.W.U32.HI R30, R0.reuse, 0x1a, R0.reuse ;  /* 0x0000001a001e7819 */ /* 0x140fe40000010e00 */
[C-C-:B------:R-:W-:Y:S02]  /*1420*/  SHF.L.W.U32.HI R43, R0.reuse, 0x15, R0.reuse ;  /* 0x00000015002b7819 */ /* 0x140fe40000010e00 */
[----:B------:R-:W-:-:S02]  /*1430*/  SHF.L.W.U32.HI R32, R0, 0x7, R0 ;  /* 0x0000000700207819 */ /* 0x000fc40000010e00 */
[C-C-:B------:R-:W-:Y:S02]  /*1440*/  SHF.L.W.U32.HI R26, R35.reuse, 0x1e, R35.reuse ;  /* 0x0000001e231a7819 */ /* 0x140fe40000010e23 */
[C-C-:B------:R-:W-:Y:S02]  /*1450*/  SHF.L.W.U32.HI R31, R35.reuse, 0x13, R35.reuse ;  /* 0x00000013231f7819 */ /* 0x140fe40000010e23 */
[--C-:B------:R-:W-:Y:S02]  /*1460*/  SHF.L.W.U32.HI R28, R35, 0xa, R35.reuse ;  /* 0x0000000a231c7819 */ /* 0x100fe40000010e23 */
[----:B------:R-:W-:Y:S02]  /*1470*/  LOP3.LUT R24, R15, R24, R14, 0x96, !PT ;  /* 0x000000180f187212 */ /* 0x000fe400078e960e */
[----:B------:R-:W-:Y:S02]  /*1480*/  LOP3.LUT R14, R20, R3, R35, 0xe8, !PT ;  /* 0x00000003140e7212 */ /* 0x000fe400078ee823 */
[----:B------:R-:W-:-:S02]  /*1490*/  LOP3.LUT R43, R32, R30, R43, 0x96, !PT ;  /* 0x0000001e202b7212 */ /* 0x000fc400078e962b */
[----:B------:R-:W-:Y:S02]  /*14a0*/  LOP3.LUT R3, R0, R13, R12, 0xca, !PT ;  /* 0x0000000d00037212 */ /* 0x000fe400078eca0c */
[----:B------:R-:W-:Y:S02]  /*14b0*/  LOP3.LUT R31, R28, R26, R31, 0x96, !PT ;  /* 0x0000001a1c1f7212 */ /* 0x000fe400078e961f */
[----:B------:R-:W-:Y:S02]  /*14c0*/  IADD3 R3, PT, PT, R3, R18, R43 ;  /* 0x0000001203037210 */ /* 0x000fe40007ffe02b */
[----:B------:R-:W-:Y:S02]  /*14d0*/  IADD3 R14, PT, PT, R2, R31, R14 ;  /* 0x0000001f020e7210 */ /* 0x000fe40007ffe00e */
[C---:B------:R-:W-:Y:S02]  /*14e0*/  IADD3 R2, PT, PT, R11.reuse, 0x360000, R24 ;  /* 0x003600000b027810 */ /* 0x040fe40007ffe018 */
[----:B------:R-:W-:-:S02]  /*14f0*/  SHF.R.W.U32 R15, R11, 0x7, R11 ;  /* 0x000000070b0f7819 */ /* 0x000fc40000001e0b */
[--C-:B------:R-:W-:Y:S02]  /*1500*/  SHF.R.W.U32 R18, R11, 0x12, R11.reuse ;  /* 0x000000120b127819 */ /* 0x100fe40000001e0b */
[----:B------:R-:W-:Y:S01]  /*1510*/  SHF.R.U32.HI R24, RZ, 0x3, R11 ;  /* 0x00000003ff187819 */ /* 0x000fe2000001160b */
[----:B------:R-:W-:Y:S01]  /*1520*/  VIADD R11, R3, 0x80deb1fe ;  /* 0x80deb1fe030b7836 */ /* 0x000fe20000000000 */
[C-C-:B------:R-:W-:Y:S02]  /*1530*/  SHF.L.W.U32.HI R30, R14.reuse, 0x1e, R14.reuse ;  /* 0x0000001e0e1e7819 */ /* 0x140fe40000010e0e */
[--C-:B------:R-:W-:Y:S01]  /*1540*/  SHF.L.W.U32.HI R43, R14, 0x13, R14.reuse ;  /* 0x000000130e2b7819 */ /* 0x100fe20000010e0e */
[----:B------:R-:W-:Y:S01]  /*1550*/  IMAD.IADD R3, R20, 0x1, R11 ;  /* 0x0000000114037824 */ /* 0x000fe200078e020b */
[----:B------:R-:W-:Y:S02]  /*1560*/  SHF.L.W.U32.HI R32, R14, 0xa, R14 ;  /* 0x0000000a0e207819 */ /* 0x000fe40000010e0e */
[----:B------:R-:W-:-:S02]  /*1570*/  SHF.R.W.U32 R26, R2, 0x11, R2 ;  /* 0x00000011021a7819 */ /* 0x000fc40000001e02 */
[C-C-:B------:R-:W-:Y:S02]  /*1580*/  SHF.L.W.U32.HI R40, R3.reuse, 0x1a, R3.reuse ;  /* 0x0000001a03287819 */ /* 0x140fe40000010e03 */
[C-C-:B------:R-:W-:Y:S02]  /*1590*/  SHF.L.W.U32.HI R45, R3.reuse, 0x15, R3.reuse ;  /* 0x00000015032d7819 */ /* 0x140fe40000010e03 */
[----:B------:R-:W-:Y:S02]  /*15a0*/  SHF.L.W.U32.HI R42, R3, 0x7, R3 ;  /* 0x00000007032a7819 */ /* 0x000fe40000010e03 */
[--C-:B------:R-:W-:Y:S02]  /*15b0*/  SHF.R.W.U32 R31, R2, 0x13, R2.reuse ;  /* 0x00000013021f7819 */ /* 0x100fe40000001e02 */
[----:B------:R-:W-:Y:S02]  /*15c0*/  SHF.R.U32.HI R28, RZ, 0xa, R2 ;  /* 0x0000000aff1c7819 */ /* 0x000fe40000011602 */
[----:B------:R-:W-:-:S02]  /*15d0*/  LOP3.LUT R24, R18, R24, R15, 0x96, !PT ;  /* 0x0000001812187212 */ /* 0x000fc400078e960f */
[----:B------:R-:W-:Y:S02]  /*15e0*/  LOP3.LUT R43, R32, R30, R43, 0x96, !PT ;  /* 0x0000001e202b7212 */ /* 0x000fe400078e962b */
[----:B------:R-:W-:Y:S01]  /*15f0*/  LOP3.LUT R45, R42, R40, R45, 0x96, !PT ;  /* 0x000000282a2d7212 */ /* 0x000fe200078e962d */
[----:B------:R-:W-:Y:S01]  /*1600*/  IMAD.IADD R21, R21, 0x1, R24 ;  /* 0x0000000115157824 */ /* 0x000fe200078e0218 */
[----:B------:R-:W-:Y:S02]  /*1610*/  LOP3.LUT R30, R3, R0, R13, 0xca, !PT ;  /* 0x00000000031e7212 */ /* 0x000fe400078eca0d */
[----:B------:R-:W-:Y:S02]  /*1620*/  LOP3.LUT R18, R31, R28, R26, 0x96, !PT ;  /* 0x0000001c1f127212 */ /* 0x000fe400078e961a */
[C-C-:B------:R-:W-:Y:S02]  /*1630*/  SHF.R.W.U32 R28, R2.reuse, 0x7, R2.reuse ;  /* 0x00000007021c7819 */ /* 0x140fe40000001e02 */
[----:B------:R-:W-:-:S02]  /*1640*/  SHF.R.W.U32 R15, R2, 0x12, R2 ;  /* 0x00000012020f7819 */ /* 0x000fc40000001e02 */
[----:B------:R-:W-:Y:S02]  /*1650*/  SHF.R.U32.HI R26, RZ, 0x3, R2 ;  /* 0x00000003ff1a7819 */ /* 0x000fe40000011602 */
[----:B------:R-:W-:Y:S02]  /*1660*/  LOP3.LUT R20, R35, R20, R14, 0xe8, !PT ;  /* 0x0000001423147212 */ /* 0x000fe400078ee80e */
[----:B------:R-:W-:Y:S02]  /*1670*/  IADD3 R30, PT, PT, R30, R12, R45 ;  /* 0x0000000c1e1e7210 */ /* 0x000fe40007ffe02d */
[----:B------:R-:W-:Y:S02]  /*1680*/  LOP3.LUT R28, R15, R26, R28, 0x96, !PT ;  /* 0x0000001a0f1c7212 */ /* 0x000fe400078e961c */
[----:B------:R-:W-:Y:S01]  /*1690*/  IADD3 R15, PT, PT, R22, R43, R20 ;  /* 0x0000002b160f7210 */ /* 0x000fe20007ffe014 */
[----:B------:R-:W-:Y:S01]  /*16a0*/  VIADD R30, R30, 0x9bdc06a7 ;  /* 0x9bdc06a71e1e7836 */ /* 0x000fe20000000000 */
[----:B------:R-:W-:-:S02]  /*16b0*/  SHF.R.W.U32 R43, R21, 0x11, R21 ;  /* 0x00000011152b7819 */ /* 0x000fc40000001e15 */
[C-C-:B------:R-:W-:Y:S02]  /*16c0*/  SHF.R.W.U32 R12, R21.reuse, 0x13, R21.reuse ;  /* 0x00000013150c7819 */ /* 0x140fe40000001e15 */
[--C-:B------:R-:W-:Y:S02]  /*16d0*/  SHF.R.U32.HI R20, RZ, 0xa, R21.reuse ;  /* 0x0000000aff147819 */ /* 0x100fe40000011615 */
[C-C-:B------:R-:W-:Y:S02]  /*16e0*/  SHF.R.W.U32 R31, R21.reuse, 0x7, R21.reuse ;  /* 0x00000007151f7819 */ /* 0x140fe40000001e15 */
[--C-:B------:R-:W-:Y:S02]  /*16f0*/  SHF.R.W.U32 R22, R21, 0x12, R21.reuse ;  /* 0x0000001215167819 */ /* 0x100fe40000001e15 */
[----:B------:R-:W-:Y:S02]  /*1700*/  SHF.R.U32.HI R24, RZ, 0x3, R21 ;  /* 0x00000003ff187819 */ /* 0x000fe40000011615 */
[----:B------:R-:W-:Y:S01]  /*1710*/  LOP3.LUT R43, R12, R20, R43, 0x96, !PT ;  /* 0x000000140c2b7212 */ /* 0x000fe200078e962b */
[----:B------:R-:W-:Y:S01]  /*1720*/  IMAD.IADD R12, R35, 0x1, R30 ;  /* 0x00000001230c7824 */ /* 0x000fe200078e021e */
[----:B------:R-:W-:-:S02]  /*1730*/  SHF.L.W.U32.HI R26, R15, 0x1e, R15 ;  /* 0x0000001e0f1a7819 */ /* 0x000fc40000010e0f */
[C-C-:B------:R-:W-:Y:S02]  /*1740*/  SHF.L.W.U32.HI R45, R15.reuse, 0x13, R15.reuse ;  /* 0x000000130f2d7819 */ /* 0x140fe40000010e0f */
[----:B------:R-:W-:Y:S02]  /*1750*/  SHF.L.W.U32.HI R32, R15, 0xa, R15 ;  /* 0x0000000a0f207819 */ /* 0x000fe40000010e0f */
[----:B------:R-:W-:Y:S02]  /*1760*/  LOP3.LUT R31, R22, R24, R31, 0x96, !PT ;  /* 0x00000018161f7212 */ /* 0x000fe400078e961f */
[----:B------:R-:W-:Y:S02]  /*1770*/  LOP3.LUT R24, R32, R26, R45, 0x96, !PT ;  /* 0x0000001a20187212 */ /* 0x000fe400078e962d */
[C-C-:B------:R-:W-:Y:S02]  /*1780*/  SHF.L.W.U32.HI R26, R12.reuse, 0x1a, R12.reuse ;  /* 0x0000001a0c1a7819 */ /* 0x140fe40000010e0c */
[----:B------:R-:W-:-:S02]  /*1790*/  SHF.L.W.U32.HI R47, R12, 0x15, R12 ;  /* 0x000000150c2f7819 */ /* 0x000fc40000010e0c */
[C---:B------:R-:W-:Y:S02]  /*17a0*/  SHF.L.W.U32.HI R32, R12.reuse, 0x7, R12 ;  /* 0x000000070c207819 */ /* 0x040fe40000010e0c */
[----:B------:R-:W-:Y:S02]  /*17b0*/  LOP3.LUT R42, R12, R3, R0, 0xca, !PT ;  /* 0x000000030c2a7212 */ /* 0x000fe400078eca00 */
[----:B------:R-:W-:Y:S02]  /*17c0*/  LOP3.LUT R40, R32, R26, R47, 0x96, !PT ;  /* 0x0000001a20287212 */ /* 0x000fe400078e962f */
[----:B------:R-:W-:Y:S02]  /*17d0*/  LOP3.LUT R35, R14, R35, R15, 0xe8, !PT ;  /* 0x000000230e237212 */ /* 0x000fe400078ee80f */
[C-C-:B------:R-:W-:Y:S02]  /*17e0*/  SHF.R.W.U32 R20, R33.reuse, 0x7, R33.reuse ;  /* 0x0000000721147819 */ /* 0x140fe40000001e21 */
[----:B------:R-:W-:-:S02]  /*17f0*/  SHF.R.W.U32 R45, R33, 0x12, R33 ;  /* 0x00000012212d7819 */ /* 0x000fc40000001e21 */
[----:B------:R-:W-:Y:S01]  /*1800*/  SHF.R.U32.HI R22, RZ, 0x3, R33 ;  /* 0x00000003ff167819 */ /* 0x000fe20000011621 */
[----:B------:R-:W-:Y:S01]  /*1810*/  IMAD.IADD R33, R33, 0x1, R18 ;  /* 0x0000000121217824 */ /* 0x000fe200078e0212 */
[----:B------:R-:W-:Y:S02]  /*1820*/  IADD3 R40, PT, PT, R42, R13, R40 ;  /* 0x0000000d2a287210 */ /* 0x000fe40007ffe028 */
[----:B------:R-:W-:Y:S02]  /*1830*/  IADD3 R24, PT, PT, R11, R24, R35 ;  /* 0x000000180b187210 */ /* 0x000fe40007ffe023 */
[----:B------:R-:W-:Y:S01]  /*1840*/  LOP3.LUT R20, R45, R22, R20, 0x96, !PT ;  /* 0x000000162d147212 */ /* 0x000fe200078e9614 */
[----:B------:R-:W-:Y:S01]  /*1850*/  VIADD R45, R40, 0xc19bf1e4 ;  /* 0xc19bf1e4282d7836 */ /* 0x000fe20000000000 */
[C-C-:B------:R-:W-:Y:S02]  /*1860*/  SHF.R.W.U32 R11, R33.reuse, 0x11, R33.reuse ;  /* 0x00000011210b7819 */ /* 0x140fe40000001e21 */
[----:B------:R-:W-:-:S02]  /*1870*/  SHF.R.W.U32 R18, R33, 0x13, R33 ;  /* 0x0000001321127819 */ /* 0x000fc40000001e21 */
[----:B------:R-:W-:Y:S02]  /*1880*/  SHF.R.U32.HI R22, RZ, 0xa, R33 ;  /* 0x0000000aff167819 */ /* 0x000fe40000011621 */
[C-C-:B------:R-:W-:Y:S02]  /*1890*/  SHF.L.W.U32.HI R26, R24.reuse, 0x1e, R24.reuse ;  /* 0x0000001e181a7819 */ /* 0x140fe40000010e18 */
[C-C-:B------:R-:W-:Y:S02]  /*18a0*/  SHF.L.W.U32.HI R35, R24.reuse, 0x13, R24.reuse ;  /* 0x0000001318237819 */ /* 0x140fe40000010e18 */
[----:B------:R-:W-:Y:S02]  /*18b0*/  SHF.L.W.U32.HI R32, R24, 0xa, R24 ;  /* 0x0000000a18207819 */ /* 0x000fe40000010e18 */
[----:B------:R-:W-:Y:S01]  /*18c0*/  IADD3 R10, PT, PT, R43, R10, R20 ;  /* 0x0000000a2b0a7210 */ /* 0x000fe20007ffe014 */
[----:B------:R-:W-:Y:S01]  /*18d0*/  IMAD.IADD R43, R14, 0x1, R45 ;  /* 0x000000010e2b7824 */ /* 0x000fe200078e022d */
[----:B------:R-:W-:-:S02]  /*18e0*/  LOP3.LUT R11, R18, R22, R11, 0x96, !PT ;  /* 0x00000016120b7212 */ /* 0x000fc400078e960b */
[----:B------:R-:W-:Y:S02]  /*18f0*/  LOP3.LUT R49, R32, R26, R35, 0x96, !PT ;  /* 0x0000001a20317212 */ /* 0x000fe400078e9623 */
[C-C-:B------:R-:W-:Y:S02]  /*1900*/  SHF.R.W.U32 R35, R10.reuse, 0x11, R10.reuse ;  /* 0x000000110a237819 */ /* 0x140fe40000001e0a */
[--C-:B------:R-:W-:Y:S02]  /*1910*/  SHF.R.W.U32 R18, R10, 0x13, R10.reuse ;  /* 0x000000130a127819 */ /* 0x100fe40000001e0a */
[----:B------:R-:W-:Y:S02]  /*1920*/  SHF.R.U32.HI R13, RZ, 0xa, R10 ;  /* 0x0000000aff0d7819 */ /* 0x000fe4000001160a */
[----:B------:R-:W-:Y:S02]  /*1930*/  LOP3.LUT R14, R15, R14, R24, 0xe8, !PT ;  /* 0x0000000e0f0e7212 */ /* 0x000fe400078ee818 */
[----:B------:R-:W-:-:S02]  /*1940*/  LOP3.LUT R35, R18, R13, R35, 0x96, !PT ;  /* 0x0000000d12237212 */ /* 0x000fc400078e9623 */
[----:B------:R-:W-:Y:S02]  /*1950*/  IADD3 R30, PT, PT, R30, R49, R14 ;  /* 0x000000311e1e7210 */ /* 0x000fe40007ffe00e */
[C-C-:B------:R-:W-:Y:S02]  /*1960*/  SHF.R.W.U32 R13, R11.reuse, 0x11, R11.reuse ;  /* 0x000000110b0d7819 */ /* 0x140fe40000001e0b */
[--C-:B------:R-:W-:Y:S02]  /*1970*/  SHF.R.W.U32 R14, R11, 0x13, R11.reuse ;  /* 0x000000130b0e7819 */ /* 0x100fe40000001e0b */
[----:B------:R-:W-:Y:S02]  /*1980*/  SHF.R.U32.HI R18, RZ, 0xa, R11 ;  /* 0x0000000aff127819 */ /* 0x000fe4000001160b */
[C-C-:B------:R-:W-:Y:S02]  /*1990*/  SHF.L.W.U32.HI R26, R43.reuse, 0x1a, R43.reuse ;  /* 0x0000001a2b1a7819 */ /* 0x140fe40000010e2b */
[----:B------:R-:W-:-:S02]  /*19a0*/  SHF.L.W.U32.HI R51, R43, 0x15, R43 ;  /* 0x000000152b337819 */ /* 0x000fc40000010e2b */
[----:B------:R-:W-:Y:S02]  /*19b0*/  SHF.L.W.U32.HI R32, R43, 0x7, R43 ;  /* 0x000000072b207819 */ /* 0x000fe40000010e2b */
[C-C-:B------:R-:W-:Y:S02]  /*19c0*/  SHF.R.W.U32 R20, R33.reuse, 0x7, R33.reuse ;  /* 0x0000000721147819 */ /* 0x140fe40000001e21 */
[--C-:B------:R-:W-:Y:S02]  /*19d0*/  SHF.R.W.U32 R47, R33, 0x12, R33.reuse ;  /* 0x00000012212f7819 */ /* 0x100fe40000001e21 */
[----:B------:R-:W-:Y:S02]  /*19e0*/  SHF.R.U32.HI R22, RZ, 0x3, R33 ;  /* 0x00000003ff167819 */ /* 0x000fe40000011621 */
[----:B------:R-:W-:Y:S02]  /*19f0*/  LOP3.LUT R18, R14, R18, R13, 0x96, !PT ;  /* 0x000000120e127212 */ /* 0x000fe400078e960d */
[----:B------:R-:W-:-:S02]  /*1a00*/  LOP3.LUT R51, R32, R26, R51, 0x96, !PT ;  /* 0x0000001a20337212 */ /* 0x000fc400078e9633 */
[----:B------:R-:W-:Y:S01]  /*1a10*/  LOP3.LUT R44, R43, R12, R3, 0xca, !PT ;  /* 0x0000000c2b2c7212 */ /* 0x000fe200078eca03 */
[----:B------:R-:W-:Y:S01]  /*1a20*/  IMAD.IADD R18, R21, 0x1, R18 ;  /* 0x0000000115127824 */ /* 0x000fe200078e0212 */
[----:B------:R-:W-:Y:S02]  /*1a30*/  LOP3.LUT R20, R47, R22, R20, 0x96, !PT ;  /* 0x000000162f147212 */ /* 0x000fe400078e9614 */
[C-C-:B------:R-:W-:Y:S02]  /*1a40*/  SHF.R.W.U32 R40, R10.reuse, 0x7, R10.reuse ;  /* 0x000000070a287819 */ /* 0x140fe40000001e0a */
[--C-:B------:R-:W-:Y:S02]  /*1a50*/  SHF.R.W.U32 R47, R10, 0x12, R10.reuse ;  /* 0x000000120a2f7819 */ /* 0x100fe40000001e0a */
[----:B------:R-:W-:Y:S02]  /*1a60*/  SHF.R.U32.HI R22, RZ, 0x3, R10 ;  /* 0x00000003ff167819 */ /* 0x000fe4000001160a */
[----:B------:R-:W-:-:S02]  /*1a70*/  SHF.L.W.U32.HI R26, R30, 0x1e, R30 ;  /* 0x0000001e1e1a7819 */ /* 0x000fc40000010e1e */
[C-C-:B------:R-:W-:Y:S02]  /*1a80*/  SHF.L.W.U32.HI R49, R30.reuse, 0x13, R30.reuse ;  /* 0x000000131e317819 */ /* 0x140fe40000010e1e */
[----:B------:R-:W-:Y:S02]  /*1a90*/  SHF.L.W.U32.HI R32, R30, 0xa, R30 ;  /* 0x0000000a1e207819 */ /* 0x000fe40000010e1e */
[----:B------:R-:W-:Y:S02]  /*1aa0*/  IADD3 R0, PT, PT, R44, R0, R51 ;  /* 0x000000002c007210 */ /* 0x000fe40007ffe033 */
[----:B------:R-:W-:Y:S02]  /*1ab0*/  LOP3.LUT R40, R47, R22, R40, 0x96, !PT ;  /* 0x000000162f287212 */ /* 0x000fe400078e9628 */
[----:B------:R-:W-:Y:S02]  /*1ac0*/  LOP3.LUT R42, R32, R26, R49, 0x96, !PT ;  /* 0x0000001a202a7212 */ /* 0x000fe400078e9631 */
[----:B------:R-:W-:-:S02]  /*1ad0*/  SHF.R.W.U32 R26, R18, 0x11, R18 ;  /* 0x00000011121a7819 */ /* 0x000fc40000001e12 */
[--C-:B------:R-:W-:Y:S02]  /*1ae0*/  SHF.R.W.U32 R47, R18, 0x13, R18.reuse ;  /* 0x00000013122f7819 */ /* 0x100fe40000001e12 */
[----:B------:R-:W-:Y:S02]  /*1af0*/  SHF.R.U32.HI R32, RZ, 0xa, R18 ;  /* 0x0000000aff207819 */ /* 0x000fe40000011612 */
[----:B------:R-:W-:Y:S02]  /*1b00*/  IADD3 R0, PT, PT, R0, -0x1b64963f, R21 ;  /* 0xe49b69c100007810 */ /* 0x000fe40007ffe015 */
[C-C-:B------:R-:W-:Y:S02]  /*1b10*/  SHF.R.W.U32 R13, R35.reuse, 0x11, R35.reuse ;  /* 0x00000011230d7819 */ /* 0x140fe40000001e23 */
[--C-:B------:R-:W-:Y:S02]  /*1b20*/  SHF.R.W.U32 R14, R35, 0x13, R35.reuse ;  /* 0x00000013230e7819 */ /* 0x100fe40000001e23 */
[----:B------:R-:W-:-:S02]  /*1b30*/  SHF.R.U32.HI R22, RZ, 0xa, R35 ;  /* 0x0000000aff167819 */ /* 0x000fc40000011623 */
[----:B------:R-:W-:Y:S02]  /*1b40*/  LOP3.LUT R44, R24, R15, R30, 0xe8, !PT ;  /* 0x0000000f182c7212 */ /* 0x000fe400078ee81e */
[----:B------:R-:W-:Y:S01]  /*1b50*/  LOP3.LUT R47, R47, R32, R26, 0x96, !PT ;  /* 0x000000202f2f7212 */ /* 0x000fe200078e961a */
[----:B------:R-:W-:Y:S01]  /*1b60*/  IMAD.IADD R32, R15, 0x1, R0 ;  /* 0x000000010f207824 */ /* 0x000fe200078e0200 */
[----:B------:R-:W-:Y:S02]  /*1b70*/  LOP3.LUT R13, R14, R22, R13, 0x96, !PT ;  /* 0x000000160e0d7212 */ /* 0x000fe400078e960d */
[----:B------:R-:W-:Y:S02]  /*1b80*/  IADD3 R45, PT, PT, R45, R42, R44 ;  /* 0x0000002a2d2d7210 */ /* 0x000fe40007ffe02c */
[----:B------:R-:W-:Y:S01]  /*1b90*/  SHF.L.W.U32.HI R26, R32, 0x1a, R32 ;  /* 0x0000001a201a7819 */ /* 0x000fe20000010e20 */
[----:B------:R-:W-:Y:S01]  /*1ba0*/  VIADD R13, R13, 0x70 ;  /* 0x000000700d0d7836 */ /* 0x000fe20000000000 */
[----:B------:R-:W-:-:S02]  /*1bb0*/  SHF.L.W.U32.HI R14, R45, 0x1e, R45 ;  /* 0x0000001e2d0e7819 */ /* 0x000fc40000010e2d */
[C-C-:B------:R-:W-:Y:S02]  /*1bc0*/  SHF.L.W.U32.HI R15, R45.reuse, 0x13, R45.reuse ;  /* 0x000000132d0f7819 */ /* 0x140fe40000010e2d */
[----:B------:R-:W-:Y:S02]  /*1bd0*/  SHF.L.W.U32.HI R22, R45, 0xa, R45 ;  /* 0x0000000a2d167819 */ /* 0x000fe40000010e2d */
[C-C-:B------:R-:W-:Y:S02]  /*1be0*/  SHF.L.W.U32.HI R51, R32.reuse, 0x15, R32.reuse ;  /* 0x0000001520337819 */ /* 0x140fe40000010e20 */
[----:B------:R-:W-:Y:S02]  /*1bf0*/  SHF.L.W.U32.HI R42, R32, 0x7, R32 ;  /* 0x00000007202a7819 */ /* 0x000fe40000010e20 */
[----:B------:R-:W-:Y:S01]  /*1c00*/  LOP3.LUT R49, R22, R14, R15, 0x96, !PT ;  /* 0x0000000e16317212 */ /* 0x000fe200078e960f */
[----:B------:R-:W-:Y:S01]  /*1c10*/  IMAD.IADD R14, R10, 0x1, R47 ;  /* 0x000000010a0e7824 */ /* 0x000fe200078e022f */
[----:B------:R-:W-:-:S02]  /*1c20*/  LOP3.LUT R44, R42, R26, R51, 0x96, !PT ;  /* 0x0000001a2a2c7212 */ /* 0x000fc400078e9633 */
[C-C-:B------:R-:W-:Y:S02]  /*1c30*/  SHF.R.W.U32 R15, R13.reuse, 0x11, R13.reuse ;  /* 0x000000110d0f7819 */ /* 0x140fe40000001e0d */
[--C-:B------:R-:W-:Y:S02]  /*1c40*/  SHF.R.W.U32 R22, R13, 0x13, R13.reuse ;  /* 0x000000130d167819 */ /* 0x100fe40000001e0d */
[----:B------:R-:W-:Y:S02]  /*1c50*/  SHF.R.U32.HI R26, RZ, 0xa, R13 ;  /* 0x0000000aff1a7819 */ /* 0x000fe4000001160d */
[----:B------:R-:W-:Y:S02]  /*1c60*/  LOP3.LUT R42, R30, R24, R45, 0xe8, !PT ;  /* 0x000000181e2a7212 */ /* 0x000fe400078ee82d */
[----:B------:R-:W-:Y:S02]  /*1c70*/  LOP3.LUT R46, R32, R43, R12, 0xca, !PT ;  /* 0x0000002b202e7212 */ /* 0x000fe400078eca0c */
[----:B------:R-:W-:-:S02]  /*1c80*/  LOP3.LUT R15, R22, R26, R15, 0x96, !PT ;  /* 0x0000001a160f7212 */ /* 0x000fc400078e960f */
[----:B------:R-:W-:Y:S02]  /*1c90*/  IADD3 R47, PT, PT, R0, R49, R42 ;  /* 0x00000031002f7210 */ /* 0x000fe40007ffe02a */
[----:B------:R-:W-:Y:S01]  /*1ca0*/  IADD3 R51, PT, PT, R46, R3, R44 ;  /* 0x000000032e337210 */ /* 0x000fe20007ffe02c */
[----:B------:R-:W-:Y:S01]  /*1cb0*/  IMAD.IADD R22, R2, 0x1, R15 ;  /* 0x0000000102167824 */ /* 0x000fe200078e020f */
[C-C-:B------:R-:W-:Y:S02]  /*1cc0*/  SHF.R.W.U32 R0, R14.reuse, 0x11, R14.reuse ;  /* 0x000000110e007819 */ /* 0x140fe40000001e0e */
[--C-:B------:R-:W-:Y:S02]  /*1cd0*/  SHF.R.W.U32 R3, R14, 0x13, R14.reuse ;  /* 0x000000130e037819 */ /* 0x100fe40000001e0e */
[----:B------:R-:W-:Y:S02]  /*1ce0*/  SHF.R.U32.HI R26, RZ, 0xa, R14 ;  /* 0x0000000aff1a7819 */ /* 0x000fe4000001160e */
[----:B------:R-:W-:-:S02]  /*1cf0*/  SHF.L.W.U32.HI R44, R47, 0x1e, R47 ;  /* 0x0000001e2f2c7819 */ /* 0x000fc40000010e2f */
[C-C-:B------:R-:W-:Y:S02]  /*1d00*/  SHF.L.W.U32.HI R49, R47.reuse, 0x13, R47.reuse ;  /* 0x000000132f317819 */ /* 0x140fe40000010e2f */
[----:B------:R-:W-:Y:S02]  /*1d10*/  SHF.L.W.U32.HI R46, R47, 0xa, R47 ;  /* 0x0000000a2f2e7819 */ /* 0x000fe40000010e2f */
[----:B------:R-:W-:Y:S02]  /*1d20*/  IADD3 R51, PT, PT, R51, -0x1041b87a, R2 ;  /* 0xefbe478633337810 */ /* 0x000fe40007ffe002 */
[----:B------:R-:W-:Y:S02]  /*1d30*/  LOP3.LUT R42, R3, R26, R0, 0x96, !PT ;  /* 0x0000001a032a7212 */ /* 0x000fe400078e9600 */
[----:B------:R-:W-:Y:S01]  /*1d40*/  LOP3.LUT R26, R46, R44, R49, 0x96, !PT ;  /* 0x0000002c2e1a7212 */ /* 0x000fe200078e9631 */
[----:B------:R-:W-:Y:S01]  /*1d50*/  IMAD.IADD R44, R24, 0x1, R51 ;  /* 0x00000001182c7824 */ /* 0x000fe200078e0233 */
[----:B------:R-:W-:-:S02]  /*1d60*/  SHF.R.W.U32 R0, R22, 0x11, R22 ;  /* 0x0000001116007819 */ /* 0x000fc40000001e16 */
[--C-:B------:R-:W-:Y:S02]  /*1d70*/  SHF.R.W.U32 R3, R22, 0x13, R22.reuse ;  /* 0x0000001316037819 */ /* 0x100fe40000001e16 */
[----:B------:R-:W-:Y:S02]  /*1d80*/  SHF.R.U32.HI R15, RZ, 0xa, R22 ;  /* 0x0000000aff0f7819 */ /* 0x000fe40000011616 */
[----:B------:R-:W-:Y:S02]  /*1d90*/  LOP3.LUT R49, R45, R30, R47, 0xe8, !PT ;  /* 0x0000001e2d317212 */ /* 0x000fe400078ee82f */
[----:B------:R-:W-:Y:S01]  /*1da0*/  LOP3.LUT R0, R3, R15, R0, 0x96, !PT ;  /* 0x0000000f03007212 */ /* 0x000fe200078e9600 */
[----:B------:R-:W-:Y:S01]  /*1db0*/  IMAD.IADD R3, R35, 0x1, R42 ;  /* 0x0000000123037824 */ /* 0x000fe200078e022a */
[C-C-:B------:R-:W-:Y:S02]  /*1dc0*/  SHF.L.W.U32.HI R15, R44.reuse, 0x1a, R44.reuse ;  /* 0x0000001a2c0f7819 */ /* 0x140fe40000010e2c */
[----:B------:R-:W-:-:S02]  /*1dd0*/  SHF.L.W.U32.HI R24, R44, 0x15, R44 ;  /* 0x000000152c187819 */ /* 0x000fc40000010e2c */
[----:B------:R-:W-:Y:S02]  /*1de0*/  SHF.L.W.U32.HI R46, R44, 0x7, R44 ;  /* 0x000000072c2e7819 */ /* 0x000fe40000010e2c */
[----:B------:R-:W-:Y:S02]  /*1df0*/  IADD3 R26, PT, PT, R51, R26, R49 ;  /* 0x0000001a331a7210 */ /* 0x000fe40007ffe031 */
[----:B------:R-:W-:Y:S02]  /*1e00*/  LOP3.LUT R49, R46, R15, R24, 0x96, !PT ;  /* 0x0000000f2e317212 */ /* 0x000fe400078e9618 */
[----:B------:R-:W-:Y:S02]  /*1e10*/  LOP3.LUT R46, R44, R32, R43, 0xca, !PT ;  /* 0x000000202c2e7212 */ /* 0x000fe400078eca2b */
[C-C-:B------:R-:W-:Y:S02]  /*1e20*/  SHF.R.W.U32 R24, R3.reuse, 0x11, R3.reuse ;  /* 0x0000001103187819 */ /* 0x140fe40000001e03 */
[----:B------:R-:W-:-:S02]  /*1e30*/  SHF.R.W.U32 R15, R3, 0x13, R3 ;  /* 0x00000013030f7819 */ /* 0x000fc40000001e03 */
[----:B------:R-:W-:Y:S02]  /*1e40*/  SHF.R.U32.HI R42, RZ, 0xa, R3 ;  /* 0x0000000aff2a7819 */ /* 0x000fe40000011603 */
[----:B------:R-:W-:Y:S02]  /*1e50*/  IADD3 R49, PT, PT, R46, R12, R49 ;  /* 0x0000000c2e317210 */ /* 0x000fe40007ffe031 */
[----:B------:R-:W-:Y:S02]  /*1e60*/  LOP3.LUT R24, R15, R42, R24, 0x96, !PT ;  /* 0x0000002a0f187212 */ /* 0x000fe400078e9618 */
[----:B------:R-:W-:Y:S02]  /*1e70*/  IADD3 R51, PT, PT, R49, 0xfc19dc6, R10 ;  /* 0x0fc19dc631337810 */ /* 0x000fe40007ffe00a */
[C-C-:B------:R-:W-:Y:S02]  /*1e80*/  SHF.L.W.U32.HI R12, R26.reuse, 0x1e, R26.reuse ;  /* 0x0000001e1a0c7819 */ /* 0x140fe40000010e1a */
[--C-:B------:R-:W-:Y:S01]  /*1e90*/  SHF.L.W.U32.HI R15, R26, 0x13, R26.reuse ;  /* 0x000000131a0f7819 */ /* 0x100fe20000010e1a */
[----:B------:R-:W-:Y:S01]  /*1ea0*/  IMAD.IADD R53, R30, 0x1, R51 ;  /* 0x000000011e357824 */ /* 0x000fe200078e0233 */
[----:B------:R-:W-:-:S02]  /*1eb0*/  SHF.L.W.U32.HI R42, R26, 0xa, R26 ;  /* 0x0000000a1a2a7819 */ /* 0x000fc40000010e1a */
[----:B------:R-:W-:Y:S02]  /*1ec0*/  LOP3.LUT R49, R47, R45, R26, 0xe8, !PT ;  /* 0x0000002d2f317212 */ /* 0x000fe400078ee81a */
[----:B------:R-:W-:Y:S02]  /*1ed0*/  LOP3.LUT R12, R42, R12, R15, 0x96, !PT ;  /* 0x0000000c2a0c7212 */ /* 0x000fe400078e960f */
[----:B------:R-:W-:Y:S02]  /*1ee0*/  SHF.L.W.U32.HI R15, R53, 0x15, R53 ;  /* 0x00000015350f7819 */ /* 0x000fe40000010e35 */
[----:B------:R-:W-:Y:S02]  /*1ef0*/  IADD3 R49, PT, PT, R51, R12, R49 ;  /* 0x0000000c33317210 */ /* 0x000fe40007ffe031 */
[C-C-:B------:R-:W-:Y:S02]  /*1f00*/  SHF.L.W.U32.HI R12, R53.reuse, 0x1a, R53.reuse ;  /* 0x0000001a350c7819 */ /* 0x140fe40000010e35 */
[----:B------:R-:W-:-:S02]  /*1f10*/  SHF.L.W.U32.HI R30, R53, 0x7, R53 ;  /* 0x00000007351e7819 */ /* 0x000fc40000010e35 */
[----:B------:R-:W-:Y:S02]  /*1f20*/  SHF.L.W.U32.HI R46, R49, 0xa, R49 ;  /* 0x0000000a312e7819 */ /* 0x000fe40000010e31 */
[----:B------:R-:W-:Y:S01]  /*1f30*/  LOP3.LUT R12, R30, R12, R15, 0x96, !PT ;  /* 0x0000000c1e0c7212 */ /* 0x000fe200078e960f */
[----:B------:R-:W-:Y:S01]  /*1f40*/  IMAD.IADD R15, R33, 0x1, R0 ;  /* 0x00000001210f7824 */ /* 0x000fe200078e0200 */
[----:B------:R-:W-:Y:S01]  /*1f50*/  LOP3.LUT R30, R53, R44, R32, 0xca, !PT ;  /* 0x0000002c351e7212 */ /* 0x000fe200078eca20 */
[----:B------:R-:W-:Y:S01]  /*1f60*/  IMAD.IADD R0, R13, 0x1, R24 ;  /* 0x000000010d007824 */ /* 0x000fe200078e0218 */
[----:B------:R-:W-:Y:S02]  /*1f70*/  IADD3 R28, PT, PT, R14, R21, R28 ;  /* 0x000000150e1c7210 */ /* 0x000fe40007ffe01c */
[----:B------:R-:W-:Y:S02]  /*1f80*/  IADD3 R48, PT, PT, R30, R43, R12 ;  /* 0x0000002b1e307210 */ /* 0x000fe40007ffe00c */
[----:B------:R-:W-:-:S02]  /*1f90*/  SHF.R.W.U32 R12, R15, 0x11, R15 ;  /* 0x000000110f0c7819 */ /* 0x000fc40000001e0f */
[--C-:B------:R-:W-:Y:S02]  /*1fa0*/  SHF.R.W.U32 R43, R15, 0x13, R15.reuse ;  /* 0x000000130f2b7819 */ /* 0x100fe40000001e0f */
[----:B------:R-:W-:Y:S02]  /*1fb0*/  SHF.R.U32.HI R30, RZ, 0xa, R15 ;  /* 0x0000000aff1e7819 */ /* 0x000fe4000001160f */
[C---:B------:R-:W-:Y:S02]  /*1fc0*/  SHF.R.W.U32 R42, R0.reuse, 0x11, R0 ;  /* 0x00000011002a7819 */ /* 0x040fe40000001e00 */
[----:B------:R-:W-:Y:S02]  /*1fd0*/  LOP3.LUT R12, R43, R30, R12, 0x96, !PT ;  /* 0x0000001e2b0c7212 */ /* 0x000fe400078e960c */
[--C-:B------:R-:W-:Y:S02]  /*1fe0*/  SHF.R.W.U32 R43, R0, 0x13, R0.reuse ;  /* 0x00000013002b7819 */ /* 0x100fe40000001e00 */
[----:B------:R-:W-:Y:S01]  /*1ff0*/  SHF.R.U32.HI R24, RZ, 0xa, R0 ;  /* 0x0000000aff187819 */ /* 0x000fe20000011600 */
[----:B------:R-:W-:Y:S01]  /*2000*/  IMAD.IADD R12, R11, 0x1, R12 ;  /* 0x000000010b0c7824 */ /* 0x000fe200078e020c */
[----:B------:R-:W-:-:S02]  /*2010*/  SHF.R.U32.HI R30, RZ, 0x3, R35 ;  /* 0x00000003ff1e7819 */ /* 0x000fc40000011623 */
[----:B------:R-:W-:Y:S02]  /*2020*/  LOP3.LUT R42, R43, R24, R42, 0x96, !PT ;  /* 0x000000182b2a7212 */ /* 0x000fe400078e962a */
[C-C-:B------:R-:W-:Y:S02]  /*2030*/  SHF.R.W.U32 R24, R35.reuse, 0x7, R35.reuse ;  /* 0x0000000723187819 */ /* 0x140fe40000001e23 */
[----:B------:R-:W-:Y:S02]  /*2040*/  SHF.R.W.U32 R43, R35, 0x12, R35 ;  /* 0x00000012232b7819 */ /* 0x000fe40000001e23 */
[----:B------:R-:W-:Y:S02]  /*2050*/  IADD3 R48, PT, PT, R48, 0x240ca1cc, R33 ;  /* 0x240ca1cc30307810 */ /* 0x000fe40007ffe021 */
[----:B------:R-:W-:Y:S02]  /*2060*/  LOP3.LUT R24, R43, R30, R24, 0x96, !PT ;  /* 0x0000001e2b187212 */ /* 0x000fe400078e9618 */
[----:B------:R-:W-:-:S02]  /*2070*/  SHF.L.W.U32.HI R30, R49, 0x1e, R49 ;  /* 0x0000001e311e7819 */ /* 0x000fc40000010e31 */
[----:B------:R-:W-:Y:S02]  /*2080*/  SHF.L.W.U32.HI R43, R49, 0x13, R49 ;  /* 0x00000013312b7819 */ /* 0x000fe40000010e31 */
[----:B------:R-:W-:Y:S02]  /*2090*/  SHF.R.W.U32 R55, R12, 0x11, R12 ;  /* 0x000000110c377819 */ /* 0x000fe40000001e0c */
[----:B------:R-:W-:Y:S01]  /*20a0*/  LOP3.LUT R30, R46, R30, R43, 0x96, !PT ;  /* 0x0000001e2e1e7212 */ /* 0x000fe200078e962b */
[----:B------:R-:W-:Y:S01]  /*20b0*/  IMAD.IADD R46, R45, 0x1, R48 ;  /* 0x000000012d2e7824 */ /* 0x000fe200078e0230 */
[----:B------:R-:W-:Y:S02]  /*20c0*/  LOP3.LUT R43, R26, R47, R49, 0xe8, !PT ;  /* 0x0000002f1a2b7212 */ /* 0x000fe400078ee831 */
[----:B------:R-:W-:Y:S02]  /*20d0*/  IADD3 R40, PT, PT, R15, R2, R40 ;  /* 0x000000020f287210 */ /* 0x000fe40007ffe028 */
[----:B------:R-:W-:-:S02]  /*20e0*/  IADD3 R30, PT, PT, R48, R30, R43 ;  /* 0x0000001e301e7210 */ /* 0x000fc40007ffe02b */
[C-C-:B------:R-:W-:Y:S02]  /*20f0*/  SHF.L.W.U32.HI R43, R46.reuse, 0x1a, R46.reuse ;  /* 0x0000001a2e2b7819 */ /* 0x140fe40000010e2e */
[C-C-:B------:R-:W-:Y:S02]  /*2100*/  SHF.L.W.U32.HI R48, R46.reuse, 0x15, R46.reuse ;  /* 0x000000152e307819 */ /* 0x140fe40000010e2e */
[----:B------:R-:W-:Y:S02]  /*2110*/  SHF.L.W.U32.HI R45, R46, 0x7, R46 ;  /* 0x000000072e2d7819 */ /* 0x000fe40000010e2e */
[----:B------:R-:W-:Y:S02]  /*2120*/  SHF.L.W.U32.HI R21, R30, 0x1e, R30 ;  /* 0x0000001e1e157819 */ /* 0x000fe40000010e1e */
[----:B------:R-:W-:Y:S02]  /*2130*/  LOP3.LUT R43, R45, R43, R48, 0x96, !PT ;  /* 0x0000002b2d2b7212 */ /* 0x000fe400078e9630 */
[----:B------:R-:W-:-:S02]  /*2140*/  LOP3.LUT R45, R46, R53, R44, 0xca, !PT ;  /* 0x000000352e2d7212 */ /* 0x000fc400078eca2c */
[----:B------:R-:W-:Y:S02]  /*2150*/  SHF.R.W.U32 R48, R11, 0x7, R11 ;  /* 0x000000070b307819 */ /* 0x000fe40000001e0b */
[----:B------:R-:W-:Y:S02]  /*2160*/  IADD3 R50, PT, PT, R45, R32, R43 ;  /* 0x000000202d327210 */ /* 0x000fe40007ffe02b */
[--C-:B------:R-:W-:Y:S02]  /*2170*/  SHF.R.W.U32 R43, R11, 0x12, R11.reuse ;  /* 0x000000120b2b7819 */ /* 0x100fe40000001e0b */
[----:B------:R-:W-:Y:S02]  /*2180*/  SHF.R.U32.HI R32, RZ, 0x3, R11 ;  /* 0x00000003ff207819 */ /* 0x000fe4000001160b */
[----:B------:R-:W-:Y:S02]  /*2190*/  IADD3 R50, PT, PT, R50, 0x2de92c6f, R35 ;  /* 0x2de92c6f32327810 */ /* 0x000fe40007ffe023 */
[----:B------:R-:W-:-:S02]  /*21a0*/  LOP3.LUT R48, R43, R32, R48, 0x96, !PT ;  /* 0x000000202b307212 */ /* 0x000fc400078e9630 */
[C---:B------:R-:W-:Y:S01]  /*21b0*/  SHF.L.W.U32.HI R32, R30.reuse, 0x13, R30 ;  /* 0x000000131e207819 */ /* 0x040fe20000010e1e */
[----:B------:R-:W-:Y:S01]  /*21c0*/  IMAD.IADD R47, R47, 0x1, R50 ;  /* 0x000000012f2f7824 */ /* 0x000fe200078e0232 */
[----:B------:R-:W-:Y:S02]  /*21d0*/  SHF.L.W.U32.HI R43, R30, 0xa, R30 ;  /* 0x0000000a1e2b7819 */ /* 0x000fe40000010e1e */
[----:B------:R-:W-:Y:S02]  /*21e0*/  IADD3 R33, PT, PT, R12, R33, R24 ;  /* 0x000000210c217210 */ /* 0x000fe40007ffe018 */
[----:B------:R-:W-:Y:S02]  /*21f0*/  LOP3.LUT R43, R43, R21, R32, 0x96, !PT ;  /* 0x000000152b2b7212 */ /* 0x000fe400078e9620 */
[----:B------:R-:W-:Y:S02]  /*2200*/  LOP3.LUT R32, R49, R26, R30, 0xe8, !PT ;  /* 0x0000001a31207212 */ /* 0x000fe400078ee81e */
[----:B------:R-:W-:-:S02]  /*2210*/  SHF.L.W.U32.HI R21, R47, 0x1a, R47 ;  /* 0x0000001a2f157819 */ /* 0x000fc40000010e2f */
[----:B------:R-:W-:Y:S02]  /*2220*/  IADD3 R43, PT, PT, R50, R43, R32 ;  /* 0x0000002b322b7210 */ /* 0x000fe40007ffe020 */
        /* <DEDUP_REMOVED lines=11> */
[----:B------:R-:W-:Y:S01]  /*22e0*/  IADD3 R21, PT, PT, R3, R10, R20 ;  /* 0x0000000a03157210 */ /* 0x000fe20007ffe014 */
[----:B------:R-:W-:Y:S01]  /*22f0*/  IMAD.IADD R51, R26, 0x1, R57 ;  /* 0x000000011a337824 */ /* 0x000fe200078e0239 */
[--C-:B------:R-:W-:Y:S02]  /*2300*/  SHF.R.W.U32 R32, R13, 0x7, R13.reuse ;  /* 0x000000070d207819 */ /* 0x100fe40000001e0d */
[----:B------:R-:W-:Y:S02]  /*2310*/  SHF.R.U32.HI R10, RZ, 0x3, R13 ;  /* 0x00000003ff0a7819 */ /* 0x000fe4000001160d */
[----:B------:R-:W-:Y:S02]  /*2320*/  SHF.R.W.U32 R50, R18, 0x7, R18 ;  /* 0x0000000712327819 */ /* 0x000fe40000001e12 */
[----:B------:R-:W-:Y:S02]  /*2330*/  LOP3.LUT R32, R45, R10, R32, 0x96, !PT ;  /* 0x0000000a2d207212 */ /* 0x000fe400078e9620 */
[----:B------:R-:W-:-:S02]  /*2340*/  SHF.L.W.U32.HI R45, R43, 0x13, R43 ;  /* 0x000000132b2d7819 */ /* 0x000fc40000010e2b */
[----:B------:R-:W-:Y:S02]  /*2350*/  SHF.L.W.U32.HI R10, R43, 0xa, R43 ;  /* 0x0000000a2b0a7819 */ /* 0x000fe40000010e2b */
[----:B------:R-:W-:Y:S02]  /*2360*/  IADD3 R20, PT, PT, R0, R35, R48 ;  /* 0x0000002300147210 */ /* 0x000fe40007ffe030 */
[----:B------:R-:W-:Y:S02]  /*2370*/  LOP3.LUT R45, R10, R2, R45, 0x96, !PT ;  /* 0x000000020a2d7212 */ /* 0x000fe400078e962d */
[----:B------:R-:W-:Y:S02]  /*2380*/  LOP3.LUT R2, R30, R49, R43, 0xe8, !PT ;  /* 0x000000311e027212 */ /* 0x000fe400078ee82b */
[----:B------:R-:W-:Y:S02]  /*2390*/  SHF.L.W.U32.HI R10, R51, 0x7, R51 ;  /* 0x00000007330a7819 */ /* 0x000fe40000010e33 */
[----:B------:R-:W-:-:S02]  /*23a0*/  IADD3 R45, PT, PT, R57, R45, R2 ;  /* 0x0000002d392d7210 */ /* 0x000fc40007ffe002 */
[C-C-:B------:R-:W-:Y:S02]  /*23b0*/  SHF.L.W.U32.HI R2, R51.reuse, 0x1a, R51.reuse ;  /* 0x0000001a33027819 */ /* 0x140fe40000010e33 */
[----:B------:R-:W-:Y:S02]  /*23c0*/  SHF.L.W.U32.HI R57, R51, 0x15, R51 ;  /* 0x0000001533397819 */ /* 0x000fe40000010e33 */
[----:B------:R-:W-:Y:S02]  /*23d0*/  SHF.L.W.U32.HI R35, R45, 0x13, R45 ;  /* 0x000000132d237819 */ /* 0x000fe40000010e2d */
[----:B------:R-:W-:Y:S02]  /*23e0*/  LOP3.LUT R2, R10, R2, R57, 0x96, !PT ;  /* 0x000000020a027212 */ /* 0x000fe400078e9639 */
[----:B------:R-:W-:-:S04]  /*23f0*/  LOP3.LUT R10, R51, R47, R46, 0xca, !PT ;  /* 0x0000002f330a7212 */ /* 0x000fc800078eca2e */
[----:B------:R-:W-:Y:S02]  /*2400*/  IADD3 R26, PT, PT, R10, R53, R2 ;  /* 0x000000350a1a7210 */ /* 0x000fe40007ffe002 */
[--C-:B------:R-:W-:Y:S02]  /*2410*/  SHF.R.W.U32 R53, R18, 0x12, R18.reuse ;  /* 0x0000001212357819 */ /* 0x100fe40000001e12 */
[----:B------:R-:W-:Y:S02]  /*2420*/  SHF.R.U32.HI R2, RZ, 0x3, R18 ;  /* 0x00000003ff027819 */ /* 0x000fe40000011612 */
[--C-:B------:R-:W-:Y:S02]  /*2430*/  SHF.L.W.U32.HI R10, R45, 0xa, R45.reuse ;  /* 0x0000000a2d0a7819 */ /* 0x100fe40000010e2d */
[----:B------:R-:W-:Y:S02]  /*2440*/  LOP3.LUT R50, R53, R2, R50, 0x96, !PT ;  /* 0x0000000235327212 */ /* 0x000fe400078e9632 */
[----:B------:R-:W-:-:S02]  /*2450*/  SHF.L.W.U32.HI R2, R45, 0x1e, R45 ;  /* 0x0000001e2d027819 */ /* 0x000fc40000010e2d */
[----:B------:R-:W-:Y:S02]  /*2460*/  IADD3 R26, PT, PT, R26, 0x5cb0a9dc, R13 ;  /* 0x5cb0a9dc1a1a7810 */ /* 0x000fe40007ffe00d */
        /* <DEDUP_REMOVED lines=10> */
[----:B------:R-:W-:Y:S02]  /*2510*/  IADD3 R10, PT, PT, R55, -0x1fe3fff2, R18 ;  /* 0xe01c000e370a7810 */ /* 0x000fe40007ffe012 */
[----:B------:R-:W-:Y:S02]  /*2520*/  IADD3 R35, PT, PT, R2, R46, R35 ;  /* 0x0000002e02237210 */ /* 0x000fe40007ffe023 */
[C-C-:B------:R-:W-:Y:S02]  /*2530*/  SHF.R.W.U32 R53, R10.reuse, 0x11, R10.reuse ;  /* 0x000000110a357819 */ /* 0x140fe40000001e0a */
[--C-:B------:R-:W-:Y:S02]  /*2540*/  SHF.R.W.U32 R2, R10, 0x13, R10.reuse ;  /* 0x000000130a027819 */ /* 0x100fe40000001e0a */
[----:B------:R-:W-:-:S02]  /*2550*/  SHF.R.U32.HI R46, RZ, 0xa, R10 ;  /* 0x0000000aff2e7819 */ /* 0x000fc4000001160a */
[----:B------:R-:W-:Y:S02]  /*2560*/  SHF.L.W.U32.HI R49, R26, 0x13, R26 ;  /* 0x000000131a317819 */ /* 0x000fe40000010e1a */
[----:B------:R-:W-:Y:S02]  /*2570*/  LOP3.LUT R53, R2, R46, R53, 0x96, !PT ;  /* 0x0000002e02357212 */ /* 0x000fe400078e9635 */
[--C-:B------:R-:W-:Y:S02]  /*2580*/  IADD3 R2, PT, PT, R42, R31, R22.reuse ;  /* 0x0000001f2a027210 */ /* 0x100fe40007ffe016 */
[C-C-:B------:R-:W-:Y:S02]  /*2590*/  SHF.R.W.U32 R31, R22.reuse, 0x7, R22.reuse ;  /* 0x00000007161f7819 */ /* 0x140fe40000001e16 */
[--C-:B------:R-:W-:Y:S01]  /*25a0*/  SHF.R.W.U32 R42, R22, 0x12, R22.reuse ;  /* 0x00000012162a7819 */ /* 0x100fe20000001e16 */
[----:B------:R-:W-:Y:S01]  /*25b0*/  VIADD R2, R2, 0x70 ;  /* 0x0000007002027836 */ /* 0x000fe20000000000 */
[----:B------:R-:W-:-:S02]  /*25c0*/  SHF.R.U32.HI R46, RZ, 0x3, R22 ;  /* 0x00000003ff2e7819 */ /* 0x000fc40000011616 */
[----:B------:R-:W-:Y:S02]  /*25d0*/  IADD3 R55, PT, PT, R35, 0x76f988da, R18 ;  /* 0x76f988da23377810 */ /* 0x000fe40007ffe012 */
[----:B------:R-:W-:Y:S02]  /*25e0*/  LOP3.LUT R31, R42, R46, R31, 0x96, !PT ;  /* 0x0000002e2a1f7212 */ /* 0x000fe400078e961f */
[--C-:B------:R-:W-:Y:S02]  /*25f0*/  SHF.L.W.U32.HI R42, R26, 0xa, R26.reuse ;  /* 0x0000000a1a2a7819 */ /* 0x100fe40000010e1a */
[----:B------:R-:W-:Y:S02]  /*2600*/  LOP3.LUT R35, R45, R43, R26, 0xe8, !PT ;  /* 0x0000002b2d237212 */ /* 0x000fe400078ee81a */
[----:B------:R-:W-:Y:S01]  /*2610*/  LOP3.LUT R24, R42, R24, R49, 0x96, !PT ;  /* 0x000000182a187212 */ /* 0x000fe200078e9631 */
[----:B------:R-:W-:Y:S01]  /*2620*/  IMAD.IADD R49, R30, 0x1, R55 ;  /* 0x000000011e317824 */ /* 0x000fe200078e0237 */
[----:B------:R-:W-:-:S02]  /*2630*/  SHF.R.U32.HI R42, RZ, 0x3, R14 ;  /* 0x00000003ff2a7819 */ /* 0x000fc4000001160e */
[----:B------:R-:W-:Y:S02]  /*2640*/  IADD3 R35, PT, PT, R55, R24, R35 ;  /* 0x0000001837237210 */ /* 0x000fe40007ffe023 */
[C-C-:B------:R-:W-:Y:S02]  /*2650*/  SHF.L.W.U32.HI R24, R49.reuse, 0x1a, R49.reuse ;  /* 0x0000001a31187819 */ /* 0x140fe40000010e31 */
[C-C-:B------:R-:W-:Y:S02]  /*2660*/  SHF.L.W.U32.HI R55, R49.reuse, 0x15, R49.reuse ;  /* 0x0000001531377819 */ /* 0x140fe40000010e31 */
[----:B------:R-:W-:-:S04]  /*2670*/  SHF.L.W.U32.HI R30, R49, 0x7, R49 ;  /* 0x00000007311e7819 */ /* 0x000fc80000010e31 */
[----:B------:R-:W-:Y:S02]  /*2680*/  LOP3.LUT R24, R30, R24, R55, 0x96, !PT ;  /* 0x000000181e187212 */ /* 0x000fe400078e9637 */
[----:B------:R-:W-:Y:S02]  /*2690*/  LOP3.LUT R55, R49, R44, R51, 0xca, !PT ;  /* 0x0000002c31377212 */ /* 0x000fe400078eca33 */
[----:B------:R-:W-:Y:S02]  /*26a0*/  SHF.R.U32.HI R30, RZ, 0xa, R2 ;  /* 0x0000000aff1e7819 */ /* 0x000fe40000011602 */
[----:B------:R-:W-:Y:S02]  /*26b0*/  IADD3 R55, PT, PT, R55, R47, R24 ;  /* 0x0000002f37377210 */ /* 0x000fe40007ffe018 */
[C-C-:B------:R-:W-:Y:S02]  /*26c0*/  SHF.R.W.U32 R47, R2.reuse, 0x11, R2.reuse ;  /* 0x00000011022f7819 */ /* 0x140fe40000001e02 */
[----:B------:R-:W-:-:S04]  /*26d0*/  SHF.R.W.U32 R24, R2, 0x13, R2 ;  /* 0x0000001302187819 */ /* 0x000fc80000001e02 */
[----:B------:R-:W-:Y:S02]  /*26e0*/  LOP3.LUT R47, R24, R30, R47, 0x96, !PT ;  /* 0x0000001e182f7212 */ /* 0x000fe400078e962f */
[----:B------:R-:W-:Y:S02]  /*26f0*/  IADD3 R24, PT, PT, R2, R13, R50 ;  /* 0x0000000d02187210 */ /* 0x000fe40007ffe032 */
[C-C-:B------:R-:W-:Y:S02]  /*2700*/  SHF.R.W.U32 R30, R14.reuse, 0x7, R14.reuse ;  /* 0x000000070e1e7819 */ /* 0x140fe40000001e0e */
[----:B------:R-:W-:-:S04]  /*2710*/  SHF.R.W.U32 R13, R14, 0x12, R14 ;  /* 0x000000120e0d7819 */ /* 0x000fc80000001e0e */
[----:B------:R-:W-:Y:S01]  /*2720*/  LOP3.LUT R30, R13, R42, R30, 0x96, !PT ;  /* 0x0000002a0d1e7212 */ /* 0x000fe200078e961e */
[----:B------:R-:W-:Y:S01]  /*2730*/  IMAD.IADD R13, R53, 0x1, R28 ;  /* 0x00000001350d7824 */ /* 0x000fe200078e021c */
[C-C-:B------:R-:W-:Y:S02]  /*2740*/  SHF.L.W.U32.HI R28, R35.reuse, 0x1e, R35.reuse ;  /* 0x0000001e231c7819 */ /* 0x140fe40000010e23 */
[C-C-:B------:R-:W-:Y:S02]  /*2750*/  SHF.L.W.U32.HI R53, R35.reuse, 0x13, R35.reuse ;  /* 0x0000001323357819 */ /* 0x140fe40000010e23 */
[----:B------:R-:W-:-:S04]  /*2760*/  SHF.L.W.U32.HI R42, R35, 0xa, R35 ;  /* 0x0000000a232a7819 */ /* 0x000fc80000010e23 */
[----:B------:R-:W-:Y:S02]  /*2770*/  LOP3.LUT R42, R42, R28, R53, 0x96, !PT ;  /* 0x0000001c2a2a7212 */ /* 0x000fe400078e9635 */
[----:B------:R-:W-:-:S05]  /*2780*/  IADD3 R28, PT, PT, R55, -0x67c1aeae, R22 ;  /* 0x983e5152371c7810 */ /* 0x000fca0007ffe016 */
[----:B------:R-:W-:Y:S01]  /*2790*/  IMAD.IADD R46, R43, 0x1, R28 ;  /* 0x000000012b2e7824 */ /* 0x000fe200078e021c */
[----:B------:R-:W-:-:S04]  /*27a0*/  LOP3.LUT R43, R26, R45, R35, 0xe8, !PT ;  /* 0x0000002d1a2b7212 */ /* 0x000fc800078ee823 */
[----:B------:R-:W-:Y:S02]  /*27b0*/  IADD3 R42, PT, PT, R28, R42, R43 ;  /* 0x0000002a1c2a7210 */ /* 0x000fe40007ffe02b */
[C-C-:B------:R-:W-:Y:S02]  /*27c0*/  SHF.L.W.U32.HI R28, R46.reuse, 0x1a, R46.reuse ;  /* 0x0000001a2e1c7819 */ /* 0x140fe40000010e2e */
[C-C-:B------:R-:W-:Y:S02]  /*27d0*/  SHF.L.W.U32.HI R43, R46.reuse, 0x15, R46.reuse ;  /* 0x000000152e2b7819 */ /* 0x140fe40000010e2e */
[----:B------:R-:W-:-:S04]  /*27e0*/  SHF.L.W.U32.HI R48, R46, 0x7, R46 ;  /* 0x000000072e307819 */ /* 0x000fc80000010e2e */
[----:B------:R-:W-:Y:S02]  /*27f0*/  LOP3.LUT R28, R48, R28, R43, 0x96, !PT ;  /* 0x0000001c301c7212 */ /* 0x000fe400078e962b */
[----:B------:R-:W-:Y:S02]  /*2800*/  LOP3.LUT R43, R46, R49, R44, 0xca, !PT ;  /* 0x000000312e2b7212 */ /* 0x000fe400078eca2c */
[--C-:B------:R-:W-:Y:S02]  /*2810*/  SHF.R.W.U32 R48, R13, 0x11, R13.reuse ;  /* 0x000000110d307819 */ /* 0x100fe40000001e0d */
[----:B------:R-:W-:Y:S02]  /*2820*/  IADD3 R51, PT, PT, R43, R51, R28 ;  /* 0x000000332b337210 */ /* 0x000fe40007ffe01c */
[--C-:B------:R-:W-:Y:S02]  /*2830*/  SHF.R.W.U32 R43, R13, 0x13, R13.reuse ;  /* 0x000000130d2b7819 */ /* 0x100fe40000001e0d */
[----:B------:R-:W-:-:S02]  /*2840*/  SHF.R.U32.HI R28, RZ, 0xa, R13 ;  /* 0x0000000aff1c7819 */ /* 0x000fc4000001160d */
[----:B------:R-:W-:Y:S02]  /*2850*/  IADD3 R50, PT, PT, R51, -0x57ce3993, R14 ;  /* 0xa831c66d33327810 */ /* 0x000fe40007ffe00e */
[----:B------:R-:W-:Y:S02]  /*2860*/  LOP3.LUT R48, R43, R28, R48, 0x96, !PT ;  /* 0x0000001c2b307212 */ /* 0x000fe400078e9630 */
[----:B------:R-:W-:Y:S01]  /*2870*/  IADD3 R28, PT, PT, R10, R11, R32 ;  /* 0x0000000b0a1c7210 */ /* 0x000fe20007ffe020 */
[----:B------:R-:W-:Y:S01]  /*2880*/  IMAD.IADD R45, R45, 0x1, R50 ;  /* 0x000000012d2d7824 */ /* 0x000fe200078e0232 */
[C---:B------:R-:W-:Y:S01]  /*2890*/  SHF.R.W.U32 R32, R15.reuse, 0x7, R15 ;  /* 0x000000070f207819 */ /* 0x040fe20000001e0f */
[----:B------:R-:W-:Y:S01]  /*28a0*/  IMAD.IADD R21, R48, 0x1, R21 ;  /* 0x0000000130157824 */ /* 0x000fe200078e0215 */
[--C-:B------:R-:W-:Y:S02]  /*28b0*/  SHF.R.W.U32 R11, R15, 0x12, R15.reuse ;  /* 0x000000120f0b7819 */ /* 0x100fe40000001e0f */
[----:B------:R-:W-:-:S04]  /*28c0*/  SHF.R.U32.HI R43, RZ, 0x3, R15 ;  /* 0x00000003ff2b7819 */ /* 0x000fc8000001160f */
[----:B------:R-:W-:Y:S01]  /*28d0*/  LOP3.LUT R32, R11, R43, R32, 0x96, !PT ;  /* 0x0000002b0b207212 */ /* 0x000fe200078e9620 */
[----:B------:R-:W-:Y:S01]  /*28e0*/  IMAD.IADD R11, R47, 0x1, R40 ;  /* 0x000000012f0b7824 */ /* 0x000fe200078e0228 */
[C-C-:B------:R-:W-:Y:S02]  /*28f0*/  SHF.L.W.U32.HI R40, R42.reuse, 0x1e, R42.reuse ;  /* 0x0000001e2a287819 */ /* 0x140fe40000010e2a */
[C-C-:B------:R-:W-:Y:S02]  /*2900*/  SHF.L.W.U32.HI R43, R42.reuse, 0x13, R42.reuse ;  /* 0x000000132a2b7819 */ /* 0x140fe40000010e2a */
[----:B------:R-:W-:Y:S02]  /*2910*/  SHF.L.W.U32.HI R47, R42, 0xa, R42 ;  /* 0x0000000a2a2f7819 */ /* 0x000fe40000010e2a */
[----:B------:R-:W-:Y:S02]  /*2920*/  SHF.R.W.U32 R52, R11, 0x11, R11 ;  /* 0x000000110b347819 */ /* 0x000fe40000001e0b */
[----:B------:R-:W-:-:S02]  /*2930*/  LOP3.LUT R43, R47, R40, R43, 0x96, !PT ;  /* 0x000000282f2b7212 */ /* 0x000fc400078e962b */
[----:B------:R-:W-:Y:S02]  /*2940*/  LOP3.LUT R40, R35, R26, R42, 0xe8, !PT ;  /* 0x0000001a23287212 */ /* 0x000fe400078ee82a */
[C-C-:B------:R-:W-:Y:S02]  /*2950*/  SHF.L.W.U32.HI R47, R45.reuse, 0x15, R45.reuse ;  /* 0x000000152d2f7819 */ /* 0x140fe40000010e2d */
[----:B------:R-:W-:Y:S02]  /*2960*/  IADD3 R43, PT, PT, R50, R43, R40 ;  /* 0x0000002b322b7210 */ /* 0x000fe40007ffe028 */
[C-C-:B------:R-:W-:Y:S02]  /*2970*/  SHF.L.W.U32.HI R40, R45.reuse, 0x1a, R45.reuse ;  /* 0x0000001a2d287819 */ /* 0x140fe40000010e2d */
[----:B------:R-:W-:Y:S02]  /*2980*/  SHF.L.W.U32.HI R50, R45, 0x7, R45 ;  /* 0x000000072d327819 */ /* 0x000fe40000010e2d */
[----:B------:R-:W-:-:S02]  /*2990*/  IADD3 R22, PT, PT, R11, R22, R30 ;  /* 0x000000160b167210 */ /* 0x000fc40007ffe01e */
[----:B------:R-:W-:Y:S02]  /*29a0*/  LOP3.LUT R47, R50, R40, R47, 0x96, !PT ;  /* 0x00000028322f7212 */ /* 0x000fe400078e962f */
[----:B------:R-:W-:Y:S02]  /*29b0*/  LOP3.LUT R40, R45, R46, R49, 0xca, !PT ;  /* 0x0000002e2d287212 */ /* 0x000fe400078eca31 */
[----:B------:R-:W-:Y:S02]  /*29c0*/  SHF.R.W.U32 R50, R3, 0x7, R3 ;  /* 0x0000000703327819 */ /* 0x000fe40000001e03 */
[----:B------:R-:W-:Y:S02]  /*29d0*/  IADD3 R44, PT, PT, R40, R44, R47 ;  /* 0x0000002c282c7210 */ /* 0x000fe40007ffe02f */
[--C-:B------:R-:W-:Y:S02]  /*29e0*/  SHF.R.W.U32 R47, R11, 0x13, R11.reuse ;  /* 0x000000130b2f7819 */ /* 0x100fe40000001e0b */
[----:B------:R-:W-:-:S02]  /*29f0*/  SHF.R.U32.HI R40, RZ, 0xa, R11 ;  /* 0x0000000aff287819 */ /* 0x000fc4000001160b */
[--C-:B------:R-:W-:Y:S02]  /*2a00*/  SHF.R.U32.HI R30, RZ, 0x3, R3.reuse ;  /* 0x00000003ff1e7819 */ /* 0x100fe40000011603 */
[----:B------:R-:W-:Y:S02]  /*2a10*/  LOP3.LUT R52, R47, R40, R52, 0x96, !PT ;  /* 0x000000282f347212 */ /* 0x000fe400078e9634 */
[----:B------:R-:W-:Y:S02]  /*2a20*/  SHF.R.W.U32 R47, R3, 0x12, R3 ;  /* 0x00000012032f7819 */ /* 0x000fe40000001e03 */
[--C-:B------:R-:W-:Y:S02]  /*2a30*/  SHF.L.W.U32.HI R40, R43, 0xa, R43.reuse ;  /* 0x0000000a2b287819 */ /* 0x100fe40000010e2b */
[----:B------:R-:W-:Y:S02]  /*2a40*/  LOP3.LUT R50, R47, R30, R50, 0x96, !PT ;  /* 0x0000001e2f327212 */ /* 0x000fe400078e9632 */
[----:B------:R-:W-:-:S02]  /*2a50*/  SHF.L.W.U32.HI R30, R43, 0x1e, R43 ;  /* 0x0000001e2b1e7819 */ /* 0x000fc40000010e2b */
[----:B------:R-:W-:Y:S02]  /*2a60*/  SHF.L.W.U32.HI R47, R43, 0x13, R43 ;  /* 0x000000132b2f7819 */ /* 0x000fe40000010e2b */
[----:B------:R-:W-:Y:S02]  /*2a70*/  IADD3 R51, PT, PT, R44, -0x4ffcd838, R15 ;  /* 0xb00327c82c337810 */ /* 0x000fe40007ffe00f */
[----:B------:R-:W-:Y:S02]  /*2a80*/  LOP3.LUT R40, R40, R30, R47, 0x96, !PT ;  /* 0x0000001e28287212 */ /* 0x000fe400078e962f */
[----:B------:R-:W-:Y:S01]  /*2a90*/  LOP3.LUT R47, R42, R35, R43, 0xe8, !PT ;  /* 0x000000232a2f7212 */ /* 0x000fe200078ee82b */
[----:B------:R-:W-:Y:S01]  /*2aa0*/  IMAD.IADD R48, R26, 0x1, R51 ;  /* 0x000000011a307824 */ /* 0x000fe200078e0233 */
[----:B------:R-:W-:Y:S02]  /*2ab0*/  SHF.R.W.U32 R44, R12, 0x7, R12 ;  /* 0x000000070c2c7819 */ /* 0x000fe40000001e0c */
[----:B------:R-:W-:-:S02]  /*2ac0*/  IADD3 R40, PT, PT, R51, R40, R47 ;  /* 0x0000002833287210 */ /* 0x000fc40007ffe02f */
[C-C-:B------:R-:W-:Y:S02]  /*2ad0*/  SHF.L.W.U32.HI R26, R48.reuse, 0x1a, R48.reuse ;  /* 0x0000001a301a7819 */ /* 0x140fe40000010e30 */
[C-C-:B------:R-:W-:Y:S02]  /*2ae0*/  SHF.L.W.U32.HI R47, R48.reuse, 0x15, R48.reuse ;  /* 0x00000015302f7819 */ /* 0x140fe40000010e30 */
[----:B------:R-:W-:Y:S02]  /*2af0*/  SHF.L.W.U32.HI R30, R48, 0x7, R48 ;  /* 0x00000007301e7819 */ /* 0x000fe40000010e30 */
[----:B------:R-:W-:Y:S02]  /*2b00*/  IADD3 R14, PT, PT, R21, R14, R32 ;  /* 0x0000000e150e7210 */ /* 0x000fe40007ffe020 */
[----:B------:R-:W-:Y:S02]  /*2b10*/  LOP3.LUT R26, R30, R26, R47, 0x96, !PT ;  /* 0x0000001a1e1a7212 */ /* 0x000fe400078e962f */
[----:B------:R-:W-:-:S02]  /*2b20*/  LOP3.LUT R30, R48, R45, R46, 0xca, !PT ;  /* 0x0000002d301e7212 */ /* 0x000fc400078eca2e */
[----:B------:R-:W-:Y:S02]  /*2b30*/  SHF.R.W.U32 R32, R10, 0x7, R10 ;  /* 0x000000070a207819 */ /* 0x000fe40000001e0a */
[----:B------:R-:W-:Y:S02]  /*2b40*/  IADD3 R54, PT, PT, R30, R49, R26 ;  /* 0x000000311e367210 */ /* 0x000fe40007ffe01a */
[C-C-:B------:R-:W-:Y:S02]  /*2b50*/  SHF.R.W.U32 R49, R21.reuse, 0x11, R21.reuse ;  /* 0x0000001115317819 */ /* 0x140fe40000001e15 */
[--C-:B------:R-:W-:Y:S02]  /*2b60*/  SHF.R.W.U32 R26, R21, 0x13, R21.reuse ;  /* 0x00000013151a7819 */ /* 0x100fe40000001e15 */
[----:B------:R-:W-:Y:S02]  /*2b70*/  SHF.R.U32.HI R30, RZ, 0xa, R21 ;  /* 0x0000000aff1e7819 */ /* 0x000fe40000011615 */
[----:B------:R-:W-:-:S02]  /*2b80*/  IADD3 R54, PT, PT, R54, -0x40a68039, R3 ;  /* 0xbf597fc736367810 */ /* 0x000fc40007ffe003 */
[----:B------:R-:W-:Y:S02]  /*2b90*/  LOP3.LUT R49, R26, R30, R49, 0x96, !PT ;  /* 0x0000001e1a317212 */ /* 0x000fe400078e9631 */
[----:B------:R-:W-:Y:S01]  /*2ba0*/  IADD3 R30, PT, PT, R13, R18, R31 ;  /* 0x000000120d1e7210 */ /* 0x000fe20007ffe01f */
[----:B------:R-:W-:Y:S01]  /*2bb0*/  IMAD.IADD R47, R35, 0x1, R54 ;  /* 0x00000001232f7824 */ /* 0x000fe200078e0236 */
[----:B------:R-:W-:Y:S01]  /*2bc0*/  SHF.R.W.U32 R31, R12, 0x12, R12 ;  /* 0x000000120c1f7819 */ /* 0x000fe20000001e0c */
[----:B------:R-:W-:Y:S01]  /*2bd0*/  IMAD.IADD R20, R49, 0x1, R20 ;  /* 0x0000000131147824 */ /* 0x000fe200078e0214 */
[----:B------:R-:W-:Y:S02]  /*2be0*/  SHF.R.U32.HI R18, RZ, 0x3, R12 ;  /* 0x00000003ff127819 */ /* 0x000fe4000001160c */
[----:B------:R-:W-:Y:S02]  /*2bf0*/  SHF.L.W.U32.HI R26, R40, 0x1e, R40 ;  /* 0x0000001e281a7819 */ /* 0x000fe40000010e28 */
[----:B------:R-:W-:Y:S01]  /*2c00*/  LOP3.LUT R44, R31, R18, R44, 0x96, !PT ;  /* 0x000000121f2c7212 */ /* 0x000fe200078e962c */
[----:B------:R-:W-:Y:S01]  /*2c10*/  IMAD.IADD R18, R52, 0x1, R33 ;  /* 0x0000000134127824 */ /* 0x000fe200078e0221 */
[----:B------:R-:W-:-:S02]  /*2c20*/  SHF.L.W.U32.HI R31, R40, 0x13, R40 ;  /* 0x00000013281f7819 */ /* 0x000fc40000010e28 */
[--C-:B------:R-:W-:Y:S02]  /*2c30*/  SHF.L.W.U32.HI R33, R40, 0xa, R40.reuse ;  /* 0x0000000a28217819 */ /* 0x100fe40000010e28 */
[----:B------:R-:W-:Y:S02]  /*2c40*/  SHF.L.W.U32.HI R35, R47, 0x7, R47 ;  /* 0x000000072f237819 */ /* 0x000fe40000010e2f */
[----:B------:R-:W-:Y:S02]  /*2c50*/  LOP3.LUT R33, R33, R26, R31, 0x96, !PT ;  /* 0x0000001a21217212 */ /* 0x000fe400078e961f */
[----:B------:R-:W-:Y:S02]  /*2c60*/  LOP3.LUT R26, R43, R42, R40, 0xe8, !PT ;  /* 0x0000002a2b1a7212 */ /* 0x000fe400078ee828 */
[----:B------:R-:W-:Y:S02]  /*2c70*/  SHF.L.W.U32.HI R31, R47, 0x15, R47 ;  /* 0x000000152f1f7819 */ /* 0x000fe40000010e2f */
[----:B------:R-:W-:-:S02]  /*2c80*/  IADD3 R33, PT, PT, R54, R33, R26 ;  /* 0x0000002136217210 */ /* 0x000fc40007ffe01a */
[----:B------:R-:W-:Y:S02]  /*2c90*/  SHF.L.W.U32.HI R26, R47, 0x1a, R47 ;  /* 0x0000001a2f1a7819 */ /* 0x000fe40000010e2f */
[----:B------:R-:W-:Y:S02]  /*2ca0*/  SHF.L.W.U32.HI R49, R33, 0xa, R33 ;  /* 0x0000000a21317819 */ /* 0x000fe40000010e21 */
[----:B------:R-:W-:Y:S02]  /*2cb0*/  LOP3.LUT R31, R35, R26, R31, 0x96, !PT ;  /* 0x0000001a231f7212 */ /* 0x000fe400078e961f */
[----:B------:R-:W-:Y:S02]  /*2cc0*/  LOP3.LUT R26, R47, R48, R45, 0xca, !PT ;  /* 0x000000302f1a7212 */ /* 0x000fe400078eca2d */
[----:B------:R-:W-:Y:S02]  /*2cd0*/  SHF.R.W.U32 R35, R18, 0x11, R18 ;  /* 0x0000001112237819 */ /* 0x000fe40000001e12 */
[----:B------:R-:W-:-:S02]  /*2ce0*/  IADD3 R51, PT, PT, R26, R46, R31 ;  /* 0x0000002e1a337210 */ /* 0x000fc40007ffe01f */
[--C-:B------:R-:W-:Y:S02]  /*2cf0*/  SHF.R.W.U32 R26, R18, 0x13, R18.reuse ;  /* 0x00000013121a7819 */ /* 0x100fe40000001e12 */
[----:B------:R-:W-:Y:S02]  /*2d00*/  SHF.R.U32.HI R31, RZ, 0xa, R18 ;  /* 0x0000000aff1f7819 */ /* 0x000fe40000011612 */
[----:B------:R-:W-:Y:S02]  /*2d10*/  SHF.R.W.U32 R46, R0, 0x12, R0 ;  /* 0x00000012002e7819 */ /* 0x000fe40000001e00 */
[----:B------:R-:W-:Y:S02]  /*2d20*/  LOP3.LUT R35, R26, R31, R35, 0x96, !PT ;  /* 0x0000001f1a237212 */ /* 0x000fe400078e9623 */
[----:B------:R-:W-:Y:S02]  /*2d30*/  IADD3 R26, PT, PT, R18, R15, R50 ;  /* 0x0000000f121a7210 */ /* 0x000fe40007ffe032 */
[----:B------:R-:W-:-:S02]  /*2d40*/  SHF.R.W.U32 R31, R0, 0x7, R0 ;  /* 0x00000007001f7819 */ /* 0x000fc40000001e00 */
[----:B------:R-:W-:Y:S02]  /*2d50*/  SHF.R.U32.HI R15, RZ, 0x3, R0 ;  /* 0x00000003ff0f7819 */ /* 0x000fe40000011600 */
[----:B------:R-:W-:Y:S02]  /*2d60*/  IADD3 R51, PT, PT, R51, -0x391ff40d, R12 ;  /* 0xc6e00bf333337810 */ /* 0x000fe40007ffe00c */
[----:B------:R-:W-:Y:S02]  /*2d70*/  LOP3.LUT R31, R46, R15, R31, 0x96, !PT ;  /* 0x0000000f2e1f7212 */ /* 0x000fe400078e961f */
[C-C-:B------:R-:W-:Y:S02]  /*2d80*/  SHF.L.W.U32.HI R15, R33.reuse, 0x1e, R33.reuse ;  /* 0x0000001e210f7819 */ /* 0x140fe40000010e21 */
[----:B------:R-:W-:-:S04]  /*2d90*/  SHF.L.W.U32.HI R46, R33, 0x13, R33 ;  /* 0x00000013212e7819 */ /* 0x000fc80000010e21 */
[----:B------:R-:W-:Y:S01]  /*2da0*/  LOP3.LUT R15, R49, R15, R46, 0x96, !PT ;  /* 0x0000000f310f7212 */ /* 0x000fe200078e962e */
[----:B------:R-:W-:Y:S01]  /*2db0*/  IMAD.IADD R46, R42, 0x1, R51 ;  /* 0x000000012a2e7824 */ /* 0x000fe200078e0233 */
[----:B------:R-:W-:-:S04]  /*2dc0*/  LOP3.LUT R42, R40, R43, R33, 0xe8, !PT ;  /* 0x0000002b282a7212 */ /* 0x000fc800078ee821 */
[----:B------:R-:W-:Y:S02]  /*2dd0*/  IADD3 R42, PT, PT, R51, R15, R42 ;  /* 0x0000000f332a7210 */ /* 0x000fe40007ffe02a */
[C-C-:B------:R-:W-:Y:S02]  /*2de0*/  SHF.L.W.U32.HI R15, R46.reuse, 0x1a, R46.reuse ;  /* 0x0000001a2e0f7819 */ /* 0x140fe40000010e2e */
[C-C-:B------:R-:W-:Y:S02]  /*2df0*/  SHF.L.W.U32.HI R50, R46.reuse, 0x15, R46.reuse ;  /* 0x000000152e327819 */ /* 0x140fe40000010e2e */
[----:B------:R-:W-:Y:S02]  /*2e00*/  SHF.L.W.U32.HI R49, R46, 0x7, R46 ;  /* 0x000000072e317819 */ /* 0x000fe40000010e2e */
[----:B------:R-:W-:Y:S02]  /*2e10*/  SHF.R.W.U32 R51, R20, 0x11, R20 ;  /* 0x0000001114337819 */ /* 0x000fe40000001e14 */
[----:B------:R-:W-:-:S02]  /*2e20*/  LOP3.LUT R50, R49, R15, R50, 0x96, !PT ;  /* 0x0000000f31327212 */ /* 0x000fc400078e9632 */
[----:B------:R-:W-:-:S04]  /*2e30*/  LOP3.LUT R15, R46, R47, R48, 0xca, !PT ;  /* 0x0000002f2e0f7212 */ /* 0x000fc800078eca30 */
[----:B------:R-:W-:Y:S02]  /*2e40*/  IADD3 R49, PT, PT, R15, R45, R50 ;  /* 0x0000002d0f317210 */ /* 0x000fe40007ffe032 */
[--C-:B------:R-:W-:Y:S02]  /*2e50*/  SHF.R.W.U32 R50, R20, 0x13, R20.reuse ;  /* 0x0000001314327819 */ /* 0x100fe40000001e14 */
[----:B------:R-:W-:Y:S02]  /*2e60*/  SHF.R.U32.HI R15, RZ, 0xa, R20 ;  /* 0x0000000aff0f7819 */ /* 0x000fe40000011614 */
[--C-:B------:R-:W-:Y:S02]  /*2e70*/  SHF.R.U32.HI R45, RZ, 0x3, R10.reuse ;  /* 0x00000003ff2d7819 */ /* 0x100fe4000001160a */
[----:B------:R-:W-:Y:S02]  /*2e80*/  LOP3.LUT R51, R50, R15, R51, 0x96, !PT ;  /* 0x0000000f32337212 */ /* 0x000fe400078e9633 */
[----:B------:R-:W-:-:S02]  /*2e90*/  SHF.R.W.U32 R15, R10, 0x12, R10 ;  /* 0x000000120a0f7819 */ /* 0x000fc40000001e0a */
[----:B------:R-:W-:Y:S02]  /*2ea0*/  IADD3 R50, PT, PT, R49, -0x2a586eb9, R0 ;  /* 0xd5a7914731327810 */ /* 0x000fe40007ffe000 */
[----:B------:R-:W-:Y:S01]  /*2eb0*/  LOP3.LUT R32, R15, R45, R32, 0x96, !PT ;  /* 0x0000002d0f207212 */ /* 0x000fe200078e9620 */
[----:B------:R-:W-:Y:S01]  /*2ec0*/  IMAD.IADD R15, R35, 0x1, R28 ;  /* 0x00000001230f7824 */ /* 0x000fe200078e021c */
[C-C-:B------:R-:W-:Y:S02]  /*2ed0*/  SHF.L.W.U32.HI R28, R42.reuse, 0x1e, R42.reuse ;  /* 0x0000001e2a1c7819 */ /* 0x140fe40000010e2a */
[C-C-:B------:R-:W-:Y:S02]  /*2ee0*/  SHF.L.W.U32.HI R35, R42.reuse, 0x13, R42.reuse ;  /* 0x000000132a237819 */ /* 0x140fe40000010e2a */
[----:B------:R-:W-:Y:S02]  /*2ef0*/  SHF.L.W.U32.HI R45, R42, 0xa, R42 ;  /* 0x0000000a2a2d7819 */ /* 0x000fe40000010e2a */
[----:B------:R-:W-:-:S02]  /*2f00*/  IADD3 R12, PT, PT, R15, R12, R31 ;  /* 0x0000000c0f0c7210 */ /* 0x000fc40007ffe01f */
[----:B------:R-:W-:Y:S01]  /*2f10*/  LOP3.LUT R35, R45, R28, R35, 0x96, !PT ;  /* 0x0000001c2d237212 */ /* 0x000fe200078e9623 */
[----:B------:R-:W-:Y:S01]  /*2f20*/  IMAD.IADD R45, R43, 0x1, R50 ;  /* 0x000000012b2d7824 */ /* 0x000fe200078e0232 */
[----:B------:R-:W-:Y:S02]  /*2f30*/  LOP3.LUT R28, R33, R40, R42, 0xe8, !PT ;  /* 0x00000028211c7212 */ /* 0x000fe400078ee82a */
[----:B------:R-:W-:Y:S02]  /*2f40*/  SHF.R.U32.HI R31, RZ, 0x3, R2 ;  /* 0x00000003ff1f7819 */ /* 0x000fe40000011602 */
[----:B------:R-:W-:Y:S02]  /*2f50*/  IADD3 R35, PT, PT, R50, R35, R28 ;  /* 0x0000002332237210 */ /* 0x000fe40007ffe01c */
[C-C-:B------:R-:W-:Y:S02]  /*2f60*/  SHF.L.W.U32.HI R28, R45.reuse, 0x1a, R45.reuse ;  /* 0x0000001a2d1c7819 */ /* 0x140fe40000010e2d */
[----:B------:R-:W-:-:S02]  /*2f70*/  SHF.L.W.U32.HI R43, R45, 0x15, R45 ;  /* 0x000000152d2b7819 */ /* 0x000fc40000010e2d */
[----:B------:R-:W-:-:S04]  /*2f80*/  SHF.L.W.U32.HI R49, R45, 0x7, R45 ;  /* 0x000000072d317819 */ /* 0x000fc80000010e2d */
[----:B------:R-:W-:Y:S02]  /*2f90*/  LOP3.LUT R43, R49, R28, R43, 0x96, !PT ;  /* 0x0000001c312b7212 */ /* 0x000fe400078e962b */
[----:B------:R-:W-:Y:S02]  /*2fa0*/  LOP3.LUT R28, R45, R46, R47, 0xca, !PT ;  /* 0x0000002e2d1c7212 */ /* 0x000fe400078eca2f */
[----:B------:R-:W-:Y:S02]  /*2fb0*/  SHF.R.W.U32 R49, R2, 0x7, R2 ;  /* 0x0000000702317819 */ /* 0x000fe40000001e02 */
[----:B------:R-:W-:Y:S02]  /*2fc0*/  IADD3 R53, PT, PT, R28, R48, R43 ;  /* 0x000000301c357210 */ /* 0x000fe40007ffe02b */
[C-C-:B------:R-:W-:Y:S02]  /*2fd0*/  SHF.R.W.U32 R43, R15.reuse, 0x11, R15.reuse ;  /* 0x000000110f2b7819 */ /* 0x140fe40000001e0f */
[----:B------:R-:W-:-:S02]  /*2fe0*/  SHF.R.W.U32 R28, R15, 0x13, R15 ;  /* 0x000000130f1c7819 */ /* 0x000fc40000001e0f */
[----:B------:R-:W-:Y:S02]  /*2ff0*/  SHF.R.U32.HI R48, RZ, 0xa, R15 ;  /* 0x0000000aff307819 */ /* 0x000fe4000001160f */
[----:B------:R-:W-:Y:S02]  /*3000*/  IADD3 R53, PT, PT, R53, 0x6ca6351, R10 ;  /* 0x06ca635135357810 */ /* 0x000fe40007ffe00a */
[----:B------:R-:W-:Y:S02]  /*3010*/  LOP3.LUT R43, R28, R48, R43, 0x96, !PT ;  /* 0x000000301c2b7212 */ /* 0x000fe400078e962b */
[----:B------:R-:W-:Y:S01]  /*3020*/  SHF.R.W.U32 R28, R2, 0x12, R2 ;  /* 0x00000012021c7819 */ /* 0x000fe20000001e02 */
[----:B------:R-:W-:-:S03]  /*3030*/  IMAD.IADD R48, R40, 0x1, R53 ;  /* 0x0000000128307824 */ /* 0x000fc600078e0235 */
[----:B------:R-:W-:Y:S01]  /*3040*/  LOP3.LUT R49, R28, R31, R49, 0x96, !PT ;  /* 0x0000001f1c317212 */ /* 0x000fe200078e9631 */
[----:B------:R-:W-:Y:S01]  /*3050*/  IMAD.IADD R31, R51, 0x1, R24 ;  /* 0x00000001331f7824 */ /* 0x000fe200078e0218 */
[C-C-:B------:R-:W-:Y:S02]  /*3060*/  SHF.L.W.U32.HI R24, R35.reuse, 0x1e, R35.reuse ;  /* 0x0000001e23187819 */ /* 0x140fe40000010e23 */
[C-C-:B------:R-:W-:Y:S02]  /*3070*/  SHF.L.W.U32.HI R51, R35.reuse, 0x13, R35.reuse ;  /* 0x0000001323337819 */ /* 0x140fe40000010e23 */
[----:B------:R-:W-:Y:S02]  /*3080*/  SHF.L.W.U32.HI R28, R35, 0xa, R35 ;  /* 0x0000000a231c7819 */ /* 0x000fe40000010e23 */
[----:B------:R-:W-:Y:S02]  /*3090*/  SHF.L.W.U32.HI R40, R48, 0x7, R48 ;  /* 0x0000000730287819 */ /* 0x000fe40000010e30 */
[----:B------:R-:W-:-:S02]  /*30a0*/  LOP3.LUT R28, R28, R24, R51, 0x96, !PT ;  /* 0x000000181c1c7212 */ /* 0x000fc400078e9633 */
[----:B------:R-:W-:Y:S02]  /*30b0*/  LOP3.LUT R51, R42, R33, R35, 0xe8, !PT ;  /* 0x000000212a337212 */ /* 0x000fe400078ee823 */
[C-C-:B------:R-:W-:Y:S02]  /*30c0*/  SHF.L.W.U32.HI R24, R48.reuse, 0x1a, R48.reuse ;  /* 0x0000001a30187819 */ /* 0x140fe40000010e30 */
[----:B------:R-:W-:Y:S02]  /*30d0*/  IADD3 R28, PT, PT, R53, R28, R51 ;  /* 0x0000001c351c7210 */ /* 0x000fe40007ffe033 */
[----:B------:R-:W-:-:S04]  /*30e0*/  SHF.L.W.U32.HI R51, R48, 0x15, R48 ;  /* 0x0000001530337819 */ /* 0x000fc80000010e30 */
[----:B------:R-:W-:Y:S02]  /*30f0*/  LOP3.LUT R24, R40, R24, R51, 0x96, !PT ;  /* 0x0000001828187212 */ /* 0x000fe400078e9633 */
[----:B------:R-:W-:Y:S02]  /*3100*/  LOP3.LUT R40, R48, R45, R46, 0xca, !PT ;  /* 0x0000002d30287212 */ /* 0x000fe400078eca2e */
[C-C-:B------:R-:W-:Y:S02]  /*3110*/  SHF.R.W.U32 R51, R31.reuse, 0x11, R31.reuse ;  /* 0x000000111f337819 */ /* 0x140fe40000001e1f */
[----:B------:R-:W-:Y:S02]  /*3120*/  IADD3 R47, PT, PT, R40, R47, R24 ;  /* 0x0000002f282f7210 */ /* 0x000fe40007ffe018 */
[--C-:B------:R-:W-:Y:S02]  /*3130*/  SHF.R.W.U32 R24, R31, 0x13, R31.reuse ;  /* 0x000000131f187819 */ /* 0x100fe40000001e1f */
[----:B------:R-:W-:-:S04]  /*3140*/  SHF.R.U32.HI R40, RZ, 0xa, R31 ;  /* 0x0000000aff287819 */ /* 0x000fc8000001161f */
[----:B------:R-:W-:Y:S02]  /*3150*/  LOP3.LUT R51, R24, R40, R51, 0x96, !PT ;  /* 0x0000002818337212 */ /* 0x000fe400078e9633 */
[----:B------:R-:W-:Y:S02]  /*3160*/  IADD3 R24, PT, PT, R20, R3, R44 ;  /* 0x0000000314187210 */ /* 0x000fe40007ffe02c */
[C-C-:B------:R-:W-:Y:S02]  /*3170*/  SHF.R.W.U32 R40, R13.reuse, 0x7, R13.reuse ;  /* 0x000000070d287819 */ /* 0x140fe40000001e0d */
        /* <DEDUP_REMOVED lines=9> */
[----:B------:R-:W-:Y:S02]  /*3210*/  IADD3 R44, PT, PT, R47, 0x14292967, R2 ;  /* 0x142929672f2c7810 */ /* 0x000fe40007ffe002 */
[----:B------:R-:W-:Y:S02]  /*3220*/  LOP3.LUT R30, R35, R42, R28, 0xe8, !PT ;  /* 0x0000002a231e7212 */ /* 0x000fe400078ee81c */
[----:B------:R-:W-:Y:S01]  /*3230*/  IADD3 R10, PT, PT, R3, R10, R49 ;  /* 0x0000000a030a7210 */ /* 0x000fe20007ffe031 */
        /* <DEDUP_REMOVED lines=11> */
[----:B------:R-:W-:-:S04]  /*32f0*/  SHF.R.U32.HI R33, RZ, 0xa, R3 ;  /* 0x0000000aff217819 */ /* 0x000fc80000011603 */
[----:B------:R-:W-:Y:S02]  /*3300*/  LOP3.LUT R53, R30, R33, R53, 0x96, !PT ;  /* 0x000000211e357212 */ /* 0x000fe400078e9635 */
[--C-:B------:R-:W-:Y:S02]  /*3310*/  SHF.R.W.U32 R33, R11, 0x12, R11.reuse ;  /* 0x000000120b217819 */ /* 0x100fe40000001e0b */
[----:B------:R-:W-:-:S04]  /*3320*/  SHF.R.U32.HI R30, RZ, 0x3, R11 ;  /* 0x00000003ff1e7819 */ /* 0x000fc8000001160b */
[----:B------:R-:W-:Y:S01]  /*3330*/  LOP3.LUT R44, R33, R30, R44, 0x96, !PT ;  /* 0x0000001e212c7212 */ /* 0x000fe200078e962c */
[----:B------:R-:W-:Y:S01]  /*3340*/  IMAD.IADD R33, R51, 0x1, R22 ;  /* 0x0000000133217824 */ /* 0x000fe200078e0216 */
[C-C-:B------:R-:W-:Y:S02]  /*3350*/  SHF.L.W.U32.HI R22, R43.reuse, 0x1e, R43.reuse ;  /* 0x0000001e2b167819 */ /* 0x140fe40000010e2b */
[----:B------:R-:W-:Y:S02]  /*3360*/  SHF.L.W.U32.HI R30, R43, 0xa, R43 ;  /* 0x0000000a2b1e7819 */ /* 0x000fe40000010e2b */
[----:B------:R-:W-:Y:S02]  /*3370*/  IADD3 R51, PT, PT, R46, 0x27b70a85, R13 ;  /* 0x27b70a852e337810 */ /* 0x000fe40007ffe00d */
[----:B------:R-:W-:Y:S02]  /*3380*/  LOP3.LUT R30, R30, R22, R49, 0x96, !PT ;  /* 0x000000161e1e7212 */ /* 0x000fe400078e9631 */
[----:B------:R-:W-:Y:S01]  /*3390*/  LOP3.LUT R49, R28, R35, R43, 0xe8, !PT ;  /* 0x000000231c317212 */ /* 0x000fe200078ee82b */
[----:B------:R-:W-:Y:S01]  /*33a0*/  IMAD.IADD R42, R42, 0x1, R51 ;  /* 0x000000012a2a7824 */ /* 0x000fe200078e0233 */
[----:B------:R-:W-:-:S02]  /*33b0*/  IADD3 R2, PT, PT, R33, R2, R40 ;  /* 0x0000000221027210 */ /* 0x000fc40007ffe028 */
[----:B------:R-:W-:Y:S02]  /*33c0*/  IADD3 R30, PT, PT, R51, R30, R49 ;  /* 0x0000001e331e7210 */ /* 0x000fe40007ffe031 */
[C-C-:B------:R-:W-:Y:S02]  /*33d0*/  SHF.L.W.U32.HI R22, R42.reuse, 0x1a, R42.reuse ;  /* 0x0000001a2a167819 */ /* 0x140fe40000010e2a */
[C-C-:B------:R-:W-:Y:S02]  /*33e0*/  SHF.L.W.U32.HI R49, R42.reuse, 0x15, R42.reuse ;  /* 0x000000152a317819 */ /* 0x140fe40000010e2a */
[----:B------:R-:W-:Y:S02]  /*33f0*/  SHF.L.W.U32.HI R46, R42, 0x7, R42 ;  /* 0x000000072a2e7819 */ /* 0x000fe40000010e2a */
[----:B------:R-:W-:Y:S02]  /*3400*/  SHF.R.W.U32 R51, R33, 0x11, R33 ;  /* 0x0000001121337819 */ /* 0x000fe40000001e21 */
[----:B------:R-:W-:-:S02]  /*3410*/  LOP3.LUT R22, R46, R22, R49, 0x96, !PT ;  /* 0x000000162e167212 */ /* 0x000fc400078e9631 */
[----:B------:R-:W-:Y:S02]  /*3420*/  LOP3.LUT R46, R42, R47, R48, 0xca, !PT ;  /* 0x0000002f2a2e7212 */ /* 0x000fe400078eca30 */
[----:B------:R-:W-:Y:S02]  /*3430*/  SHF.R.U32.HI R40, RZ, 0x3, R20 ;  /* 0x00000003ff287819 */ /* 0x000fe40000011614 */
[----:B------:R-:W-:Y:S02]  /*3440*/  IADD3 R50, PT, PT, R46, R45, R22 ;  /* 0x0000002d2e327210 */ /* 0x000fe40007ffe016 */
[--C-:B------:R-:W-:Y:S02]  /*3450*/  SHF.R.W.U32 R22, R33, 0x13, R33.reuse ;  /* 0x0000001321167819 */ /* 0x100fe40000001e21 */
[----:B------:R-:W-:Y:S02]  /*3460*/  SHF.R.U32.HI R45, RZ, 0xa, R33 ;  /* 0x0000000aff2d7819 */ /* 0x000fe40000011621 */
[----:B------:R-:W-:-:S02]  /*3470*/  SHF.L.W.U32.HI R46, R30, 0xa, R30 ;  /* 0x0000000a1e2e7819 */ /* 0x000fc40000010e1e */
[----:B------:R-:W-:Y:S02]  /*3480*/  LOP3.LUT R51, R22, R45, R51, 0x96, !PT ;  /* 0x0000002d16337212 */ /* 0x000fe400078e9633 */
[----:B------:R-:W-:Y:S02]  /*3490*/  IADD3 R22, PT, PT, R31, R0, R32 ;  /* 0x000000001f167210 */ /* 0x000fe40007ffe020 */
[--C-:B------:R-:W-:Y:S01]  /*34a0*/  SHF.R.W.U32 R32, R21, 0x7, R21.reuse ;  /* 0x0000000715207819 */ /* 0x100fe20000001e15 */
[----:B------:R-:W-:Y:S01]  /*34b0*/  IMAD.IADD R26, R51, 0x1, R26 ;  /* 0x00000001331a7824 */ /* 0x000fe200078e021a */
[--C-:B------:R-:W-:Y:S02]  /*34c0*/  SHF.R.W.U32 R45, R21, 0x12, R21.reuse ;  /* 0x00000012152d7819 */ /* 0x100fe40000001e15 */
[----:B------:R-:W-:Y:S02]  /*34d0*/  SHF.R.U32.HI R0, RZ, 0x3, R21 ;  /* 0x00000003ff007819 */ /* 0x000fe40000011615 */
[----:B------:R-:W-:-:S02]  /*34e0*/  IADD3 R50, PT, PT, R50, 0x2e1b2138, R11 ;  /* 0x2e1b213832327810 */ /* 0x000fc40007ffe00b */
[----:B------:R-:W-:Y:S01]  /*34f0*/  LOP3.LUT R32, R45, R0, R32, 0x96, !PT ;  /* 0x000000002d207212 */ /* 0x000fe200078e9620 */
[----:B------:R-:W-:Y:S01]  /*3500*/  IMAD.IADD R0, R53, 0x1, R14 ;  /* 0x0000000135007824 */ /* 0x000fe200078e020e */
[C---:B------:R-:W-:Y:S01]  /*3510*/  SHF.L.W.U32.HI R14, R30.reuse, 0x1e, R30 ;  /* 0x0000001e1e0e7819 */ /* 0x040fe20000010e1e */
[----:B------:R-:W-:Y:S01]  /*3520*/  IMAD.IADD R49, R35, 0x1, R50 ;  /* 0x0000000123317824 */ /* 0x000fe200078e0232 */
[----:B------:R-:W-:Y:S02]  /*3530*/  SHF.L.W.U32.HI R45, R30, 0x13, R30 ;  /* 0x000000131e2d7819 */ /* 0x000fe40000010e1e */
[----:B------:R-:W-:Y:S02]  /*3540*/  SHF.R.W.U32 R53, R0, 0x11, R0 ;  /* 0x0000001100357819 */ /* 0x000fe40000001e00 */
[----:B------:R-:W-:Y:S02]  /*3550*/  LOP3.LUT R45, R46, R14, R45, 0x96, !PT ;  /* 0x0000000e2e2d7212 */ /* 0x000fe400078e962d */
[----:B------:R-:W-:-:S02]  /*3560*/  LOP3.LUT R14, R43, R28, R30, 0xe8, !PT ;  /* 0x0000001c2b0e7212 */ /* 0x000fc400078ee81e */
[C-C-:B------:R-:W-:Y:S02]  /*3570*/  SHF.L.W.U32.HI R35, R49.reuse, 0x15, R49.reuse ;  /* 0x0000001531237819 */ /* 0x140fe40000010e31 */
[----:B------:R-:W-:Y:S02]  /*3580*/  IADD3 R45, PT, PT, R50, R45, R14 ;  /* 0x0000002d322d7210 */ /* 0x000fe40007ffe00e */
[C-C-:B------:R-:W-:Y:S02]  /*3590*/  SHF.L.W.U32.HI R14, R49.reuse, 0x1a, R49.reuse ;  /* 0x0000001a310e7819 */ /* 0x140fe40000010e31 */
[----:B------:R-:W-:Y:S02]  /*35a0*/  SHF.L.W.U32.HI R46, R49, 0x7, R49 ;  /* 0x00000007312e7819 */ /* 0x000fe40000010e31 */
[----:B------:R-:W-:Y:S02]  /*35b0*/  IADD3 R13, PT, PT, R0, R13, R44 ;  /* 0x0000000d000d7210 */ /* 0x000fe40007ffe02c */
        /* <DEDUP_REMOVED lines=8> */
[C-C-:B------:R-:W-:Y:S02]  /*3640*/  SHF.R.W.U32 R35, R18.reuse, 0x7, R18.reuse ;  /* 0x0000000712237819 */ /* 0x140fe40000001e12 */
[----:B------:R-:W-:Y:S01]  /*3650*/  SHF.R.W.U32 R14, R18, 0x12, R18 ;  /* 0x00000012120e7819 */ /* 0x000fe20000001e12 */
[----:B------:R-:W-:Y:S01]  /*3660*/  IMAD.IADD R24, R53, 0x1, R24 ;  /* 0x0000000135187824 */ /* 0x000fe200078e0218 */
[----:B------:R-:W-:Y:S02]  /*3670*/  IADD3 R55, PT, PT, R48, 0x4d2c6dfc, R21 ;  /* 0x4d2c6dfc30377810 */ /* 0x000fe40007ffe015 */
[----:B------:R-:W-:Y:S02]  /*3680*/  LOP3.LUT R35, R14, R44, R35, 0x96, !PT ;  /* 0x0000002c0e237212 */ /* 0x000fe400078e9623 */
[----:B------:R-:W-:-:S02]  /*3690*/  SHF.L.W.U32.HI R14, R45, 0x1e, R45 ;  /* 0x0000001e2d0e7819 */ /* 0x000fc40000010e2d */
[----:B------:R-:W-:Y:S02]  /*36a0*/  SHF.L.W.U32.HI R44, R45, 0xa, R45 ;  /* 0x0000000a2d2c7819 */ /* 0x000fe40000010e2d */
[----:B------:R-:W-:Y:S02]  /*36b0*/  IADD3 R21, PT, PT, R24, R21, R35 ;  /* 0x0000001518157210 */ /* 0x000fe40007ffe023 */
[----:B------:R-:W-:Y:S01]  /*36c0*/  LOP3.LUT R14, R44, R14, R51, 0x96, !PT ;  /* 0x0000000e2c0e7212 */ /* 0x000fe200078e9633 */
[----:B------:R-:W-:Y:S01]  /*36d0*/  IMAD.IADD R44, R28, 0x1, R55 ;  /* 0x000000011c2c7824 */ /* 0x000fe200078e0237 */
[----:B------:R-:W-:Y:S02]  /*36e0*/  LOP3.LUT R51, R30, R43, R45, 0xe8, !PT ;  /* 0x0000002b1e337212 */ /* 0x000fe400078ee82d */
[----:B------:R-:W-:Y:S02]  /*36f0*/  SHF.R.W.U32 R35, R15, 0x12, R15 ;  /* 0x000000120f237819 */ /* 0x000fe40000001e0f */
[----:B------:R-:W-:-:S02]  /*3700*/  IADD3 R14, PT, PT, R55, R14, R51 ;  /* 0x0000000e370e7210 */ /* 0x000fc40007ffe033 */
[C-C-:B------:R-:W-:Y:S02]  /*3710*/  SHF.L.W.U32.HI R28, R44.reuse, 0x1a, R44.reuse ;  /* 0x0000001a2c1c7819 */ /* 0x140fe40000010e2c */
[C-C-:B------:R-:W-:Y:S02]  /*3720*/  SHF.L.W.U32.HI R51, R44.reuse, 0x15, R44.reuse ;  /* 0x000000152c337819 */ /* 0x140fe40000010e2c */
[----:B------:R-:W-:-:S04]  /*3730*/  SHF.L.W.U32.HI R46, R44, 0x7, R44 ;  /* 0x000000072c2e7819 */ /* 0x000fc80000010e2c */
[----:B------:R-:W-:Y:S02]  /*3740*/  LOP3.LUT R28, R46, R28, R51, 0x96, !PT ;  /* 0x0000001c2e1c7212 */ /* 0x000fe400078e9633 */
[----:B------:R-:W-:Y:S02]  /*3750*/  LOP3.LUT R46, R44, R49, R42, 0xca, !PT ;  /* 0x000000312c2e7212 */ /* 0x000fe400078eca2a */
[----:B------:R-:W-:Y:S02]  /*3760*/  SHF.R.W.U32 R51, R26, 0x11, R26 ;  /* 0x000000111a337819 */ /* 0x000fe40000001e1a */
[----:B------:R-:W-:Y:S02]  /*3770*/  IADD3 R55, PT, PT, R46, R47, R28 ;  /* 0x0000002f2e377210 */ /* 0x000fe40007ffe01c */
[--C-:B------:R-:W-:Y:S02]  /*3780*/  SHF.R.W.U32 R28, R26, 0x13, R26.reuse ;  /* 0x000000131a1c7819 */ /* 0x100fe40000001e1a */
[----:B------:R-:W-:-:S02]  /*3790*/  SHF.R.U32.HI R46, RZ, 0xa, R26 ;  /* 0x0000000aff2e7819 */ /* 0x000fc4000001161a */
[--C-:B------:R-:W-:Y:S02]  /*37a0*/  SHF.R.W.U32 R47, R20, 0x12, R20.reuse ;  /* 0x00000012142f7819 */ /* 0x100fe40000001e14 */
[----:B------:R-:W-:Y:S02]  /*37b0*/  LOP3.LUT R51, R28, R46, R51, 0x96, !PT ;  /* 0x0000002e1c337212 */ /* 0x000fe400078e9633 */
[----:B------:R-:W-:Y:S02]  /*37c0*/  SHF.R.W.U32 R28, R20, 0x7, R20 ;  /* 0x00000007141c7819 */ /* 0x000fe40000001e14 */
[C---:B------:R-:W-:Y:S02]  /*37d0*/  SHF.L.W.U32.HI R46, R14.reuse, 0xa, R14 ;  /* 0x0000000a0e2e7819 */ /* 0x040fe40000010e0e */
[----:B------:R-:W-:Y:S02]  /*37e0*/  LOP3.LUT R28, R47, R40, R28, 0x96, !PT ;  /* 0x000000282f1c7212 */ /* 0x000fe400078e961c */
[----:B------:R-:W-:-:S02]  /*37f0*/  SHF.L.W.U32.HI R40, R14, 0x1e, R14 ;  /* 0x0000001e0e287819 */ /* 0x000fc40000010e0e */
[----:B------:R-:W-:-:S04]  /*3800*/  SHF.L.W.U32.HI R47, R14, 0x13, R14 ;  /* 0x000000130e2f7819 */ /* 0x000fc80000010e0e */
[----:B------:R-:W-:Y:S02]  /*3810*/  LOP3.LUT R40, R46, R40, R47, 0x96, !PT ;  /* 0x000000282e287212 */ /* 0x000fe400078e962f */
[----:B------:R-:W-:-:S05]  /*3820*/  IADD3 R46, PT, PT, R55, 0x53380d13, R18 ;  /* 0x53380d13372e7810 */ /* 0x000fca0007ffe012 */
[----:B------:R-:W-:Y:S01]  /*3830*/  IMAD.IADD R47, R43, 0x1, R46 ;  /* 0x000000012b2f7824 */ /* 0x000fe200078e022e */
[----:B------:R-:W-:-:S04]  /*3840*/  LOP3.LUT R43, R45, R30, R14, 0xe8, !PT ;  /* 0x0000001e2d2b7212 */ /* 0x000fc800078ee80e */
[----:B------:R-:W-:Y:S02]  /*3850*/  IADD3 R43, PT, PT, R46, R40, R43 ;  /* 0x000000282e2b7210 */ /* 0x000fe40007ffe02b */
[C-C-:B------:R-:W-:Y:S02]  /*3860*/  SHF.L.W.U32.HI R40, R47.reuse, 0x1a, R47.reuse ;  /* 0x0000001a2f287819 */ /* 0x140fe40000010e2f */
[C-C-:B------:R-:W-:Y:S02]  /*3870*/  SHF.L.W.U32.HI R53, R47.reuse, 0x15, R47.reuse ;  /* 0x000000152f357819 */ /* 0x140fe40000010e2f */
[----:B------:R-:W-:-:S04]  /*3880*/  SHF.L.W.U32.HI R46, R47, 0x7, R47 ;  /* 0x000000072f2e7819 */ /* 0x000fc80000010e2f */
[----:B------:R-:W-:Y:S02]  /*3890*/  LOP3.LUT R53, R46, R40, R53, 0x96, !PT ;  /* 0x000000282e357212 */ /* 0x000fe400078e9635 */
[----:B------:R-:W-:-:S04]  /*38a0*/  LOP3.LUT R40, R47, R44, R49, 0xca, !PT ;  /* 0x0000002c2f287212 */ /* 0x000fc800078eca31 */
[----:B------:R-:W-:Y:S02]  /*38b0*/  IADD3 R55, PT, PT, R40, R42, R53 ;  /* 0x0000002a28377210 */ /* 0x000fe40007ffe035 */
[C-C-:B------:R-:W-:Y:S02]  /*38c0*/  SHF.R.W.U32 R53, R24.reuse, 0x11, R24.reuse ;  /* 0x0000001118357819 */ /* 0x140fe40000001e18 */
[--C-:B------:R-:W-:Y:S02]  /*38d0*/  SHF.R.W.U32 R40, R24, 0x13, R24.reuse ;  /* 0x0000001318287819 */ /* 0x100fe40000001e18 */
[----:B------:R-:W-:Y:S02]  /*38e0*/  SHF.R.U32.HI R42, RZ, 0xa, R24 ;  /* 0x0000000aff2a7819 */ /* 0x000fe40000011618 */
[----:B------:R-:W-:Y:S02]  /*38f0*/  IADD3 R55, PT, PT, R55, 0x650a7354, R20 ;  /* 0x650a735437377810 */ /* 0x000fe40007ffe014 */
[----:B------:R-:W-:-:S02]  /*3900*/  LOP3.LUT R53, R40, R42, R53, 0x96, !PT ;  /* 0x0000002a28357212 */ /* 0x000fc400078e9635 */
[--C-:B------:R-:W-:Y:S02]  /*3910*/  SHF.R.W.U32 R42, R15, 0x7, R15.reuse ;  /* 0x000000070f2a7819 */ /* 0x100fe40000001e0f */
[----:B------:R-:W-:-:S04]  /*3920*/  SHF.R.U32.HI R40, RZ, 0x3, R15 ;  /* 0x00000003ff287819 */ /* 0x000fc8000001160f */
[----:B------:R-:W-:Y:S01]  /*3930*/  LOP3.LUT R42, R35, R40, R42, 0x96, !PT ;  /* 0x00000028232a7212 */ /* 0x000fe200078e962a */
[----:B------:R-:W-:Y:S01]  /*3940*/  IMAD.IADD R35, R51, 0x1, R12 ;  /* 0x0000000133237824 */ /* 0x000fe200078e020c */
[C-C-:B------:R-:W-:Y:S02]  /*3950*/  SHF.L.W.U32.HI R12, R43.reuse, 0x1e, R43.reuse ;  /* 0x0000001e2b0c7819 */ /* 0x140fe40000010e2b */
[C-C-:B------:R-:W-:Y:S02]  /*3960*/  SHF.L.W.U32.HI R51, R43.reuse, 0x13, R43.reuse ;  /* 0x000000132b337819 */ /* 0x140fe40000010e2b */
[----:B------:R-:W-:Y:S02]  /*3970*/  SHF.L.W.U32.HI R40, R43, 0xa, R43 ;  /* 0x0000000a2b287819 */ /* 0x000fe40000010e2b */
[----:B------:R-:W-:Y:S02]  /*3980*/  IADD3 R28, PT, PT, R35, R18, R28 ;  /* 0x00000012231c7210 */ /* 0x000fe40007ffe01c */
[----:B------:R-:W-:Y:S01]  /*3990*/  LOP3.LUT R12, R40, R12, R51, 0x96, !PT ;  /* 0x0000000c280c7212 */ /* 0x000fe200078e9633 */
[----:B------:R-:W-:Y:S01]  /*39a0*/  IMAD.IADD R40, R30, 0x1, R55 ;  /* 0x000000011e287824 */ /* 0x000fe200078e0237 */
[----:B------:R-:W-:-:S02]  /*39b0*/  LOP3.LUT R51, R14, R45, R43, 0xe8, !PT ;  /* 0x0000002d0e337212 */ /* 0x000fc400078ee82b */
[----:B------:R-:W-:Y:S02]  /*39c0*/  SHF.R.U32.HI R18, RZ, 0x3, R33 ;  /* 0x00000003ff127819 */ /* 0x000fe40000011621 */
[----:B------:R-:W-:Y:S02]  /*39d0*/  IADD3 R30, PT, PT, R55, R12, R51 ;  /* 0x0000000c371e7210 */ /* 0x000fe40007ffe033 */
[C-C-:B------:R-:W-:Y:S02]  /*39e0*/  SHF.L.W.U32.HI R12, R40.reuse, 0x1a, R40.reuse ;  /* 0x0000001a280c7819 */ /* 0x140fe40000010e28 */
[C-C-:B------:R-:W-:Y:S02]  /*39f0*/  SHF.L.W.U32.HI R51, R40.reuse, 0x15, R40.reuse ;  /* 0x0000001528337819 */ /* 0x140fe40000010e28 */
[----:B------:R-:W-:Y:S02]  /*3a00*/  SHF.L.W.U32.HI R46, R40, 0x7, R40 ;  /* 0x00000007282e7819 */ /* 0x000fe40000010e28 */
[----:B------:R-:W-:-:S02]  /*3a10*/  SHF.R.W.U32 R55, R3, 0x12, R3 ;  /* 0x0000001203377819 */ /* 0x000fc40000001e03 */
[----:B------:R-:W-:Y:S02]  /*3a20*/  LOP3.LUT R12, R46, R12, R51, 0x96, !PT ;  /* 0x0000000c2e0c7212 */ /* 0x000fe400078e9633 */
[----:B------:R-:W-:Y:S02]  /*3a30*/  LOP3.LUT R46, R40, R47, R44, 0xca, !PT ;  /* 0x0000002f282e7212 */ /* 0x000fe400078eca2c */
[C-C-:B------:R-:W-:Y:S02]  /*3a40*/  SHF.R.W.U32 R51, R35.reuse, 0x11, R35.reuse ;  /* 0x0000001123337819 */ /* 0x140fe40000001e23 */
[----:B------:R-:W-:Y:S02]  /*3a50*/  IADD3 R48, PT, PT, R46, R49, R12 ;  /* 0x000000312e307210 */ /* 0x000fe40007ffe00c */
[--C-:B------:R-:W-:Y:S02]  /*3a60*/  SHF.R.W.U32 R12, R35, 0x13, R35.reuse ;  /* 0x00000013230c7819 */ /* 0x100fe40000001e23 */
[----:B------:R-:W-:-:S02]  /*3a70*/  SHF.R.U32.HI R46, RZ, 0xa, R35 ;  /* 0x0000000aff2e7819 */ /* 0x000fc40000011623 */
[----:B------:R-:W-:Y:S02]  /*3a80*/  SHF.L.W.U32.HI R49, R30, 0x13, R30 ;  /* 0x000000131e317819 */ /* 0x000fe40000010e1e */
[----:B------:R-:W-:Y:S02]  /*3a90*/  LOP3.LUT R51, R12, R46, R51, 0x96, !PT ;  /* 0x0000002e0c337212 */ /* 0x000fe400078e9633 */
[----:B------:R-:W-:Y:S02]  /*3aa0*/  IADD3 R12, PT, PT, R26, R11, R32 ;  /* 0x0000000b1a0c7210 */ /* 0x000fe40007ffe020 */
[--C-:B------:R-:W-:Y:S01]  /*3ab0*/  SHF.R.W.U32 R32, R31, 0x7, R31.reuse ;  /* 0x000000071f207819 */ /* 0x100fe20000001e1f */
[----:B------:R-:W-:Y:S01]  /*3ac0*/  IMAD.IADD R10, R51, 0x1, R10 ;  /* 0x00000001330a7824 */ /* 0x000fe200078e020a */
[--C-:B------:R-:W-:Y:S02]  /*3ad0*/  SHF.R.W.U32 R11, R31, 0x12, R31.reuse ;  /* 0x000000121f0b7819 */ /* 0x100fe40000001e1f */
[----:B------:R-:W-:-:S02]  /*3ae0*/  SHF.R.U32.HI R46, RZ, 0x3, R31 ;  /* 0x00000003ff2e7819 */ /* 0x000fc4000001161f */
[----:B------:R-:W-:Y:S02]  /*3af0*/  IADD3 R48, PT, PT, R48, 0x766a0abb, R15 ;  /* 0x766a0abb30307810 */ /* 0x000fe40007ffe00f */
[----:B------:R-:W-:Y:S01]  /*3b00*/  LOP3.LUT R32, R11, R46, R32, 0x96, !PT ;  /* 0x0000002e0b207212 */ /* 0x000fe200078e9620 */
[----:B------:R-:W-:Y:S01]  /*3b10*/  IMAD.IADD R11, R53, 0x1, R22 ;  /* 0x00000001350b7824 */ /* 0x000fe200078e0216 */
[C-C-:B------:R-:W-:Y:S02]  /*3b20*/  SHF.L.W.U32.HI R22, R30.reuse, 0x1e, R30.reuse ;  /* 0x0000001e1e167819 */ /* 0x140fe40000010e1e */
[----:B------:R-:W-:Y:S02]  /*3b30*/  SHF.L.W.U32.HI R46, R30, 0xa, R30 ;  /* 0x0000000a1e2e7819 */ /* 0x000fe40000010e1e */
[----:B------:R-:W-:Y:S02]  /*3b40*/  IADD3 R20, PT, PT, R11, R20, R42 ;  /* 0x000000140b147210 */ /* 0x000fe40007ffe02a */
[----:B------:R-:W-:Y:S01]  /*3b50*/  LOP3.LUT R22, R46, R22, R49, 0x96, !PT ;  /* 0x000000162e167212 */ /* 0x000fe200078e9631 */
[----:B------:R-:W-:Y:S01]  /*3b60*/  IMAD.IADD R49, R45, 0x1, R48 ;  /* 0x000000012d317824 */ /* 0x000fe200078e0230 */
[----:B------:R-:W-:-:S02]  /*3b70*/  LOP3.LUT R45, R43, R14, R30, 0xe8, !PT ;  /* 0x0000000e2b2d7212 */ /* 0x000fc400078ee81e */
[----:B------:R-:W-:Y:S02]  /*3b80*/  IADD3 R32, PT, PT, R10, R15, R32 ;  /* 0x0000000f0a207210 */ /* 0x000fe40007ffe020 */
[----:B------:R-:W-:Y:S02]  /*3b90*/  IADD3 R45, PT, PT, R48, R22, R45 ;  /* 0x00000016302d7210 */ /* 0x000fe40007ffe02d */
[C-C-:B------:R-:W-:Y:S02]  /*3ba0*/  SHF.L.W.U32.HI R22, R49.reuse, 0x1a, R49.reuse ;  /* 0x0000001a31167819 */ /* 0x140fe40000010e31 */
[C-C-:B------:R-:W-:Y:S02]  /*3bb0*/  SHF.L.W.U32.HI R53, R49.reuse, 0x15, R49.reuse ;  /* 0x0000001531357819 */ /* 0x140fe40000010e31 */
[----:B------:R-:W-:Y:S02]  /*3bc0*/  SHF.L.W.U32.HI R46, R49, 0x7, R49 ;  /* 0x00000007312e7819 */ /* 0x000fe40000010e31 */
[----:B------:R-:W-:-:S02]  /*3bd0*/  SHF.L.W.U32.HI R51, R45, 0x13, R45 ;  /* 0x000000132d337819 */ /* 0x000fc40000010e2d */
[----:B------:R-:W-:Y:S02]  /*3be0*/  LOP3.LUT R53, R46, R22, R53, 0x96, !PT ;  /* 0x000000162e357212 */ /* 0x000fe400078e9635 */
[----:B------:R-:W-:Y:S02]  /*3bf0*/  LOP3.LUT R22, R49, R40, R47, 0xca, !PT ;  /* 0x0000002831167212 */ /* 0x000fe400078eca2f */
[----:B------:R-:W-:Y:S02]  /*3c00*/  SHF.L.W.U32.HI R42, R45, 0xa, R45 ;  /* 0x0000000a2d2a7819 */ /* 0x000fe40000010e2d */
[----:B------:R-:W-:Y:S02]  /*3c10*/  IADD3 R46, PT, PT, R22, R44, R53 ;  /* 0x0000002c162e7210 */ /* 0x000fe40007ffe035 */
[C-C-:B------:R-:W-:Y:S02]  /*3c20*/  SHF.R.W.U32 R53, R11.reuse, 0x11, R11.reuse ;  /* 0x000000110b357819 */ /* 0x140fe40000001e0b */
[----:B------:R-:W-:-:S02]  /*3c30*/  SHF.R.W.U32 R22, R11, 0x13, R11 ;  /* 0x000000130b167819 */ /* 0x000fc40000001e0b */
[----:B------:R-:W-:Y:S02]  /*3c40*/  SHF.R.U32.HI R44, RZ, 0xa, R11 ;  /* 0x0000000aff2c7819 */ /* 0x000fe4000001160b */
[----:B------:R-:W-:Y:S02]  /*3c50*/  SHF.R.W.U32 R15, R26, 0x7, R26 ;  /* 0x000000071a0f7819 */ /* 0x000fe40000001e1a */
[----:B------:R-:W-:Y:S02]  /*3c60*/  LOP3.LUT R53, R22, R44, R53, 0x96, !PT ;  /* 0x0000002c16357212 */ /* 0x000fe400078e9635 */
[--C-:B------:R-:W-:Y:S02]  /*3c70*/  SHF.R.W.U32 R44, R3, 0x7, R3.reuse ;  /* 0x00000007032c7819 */ /* 0x100fe40000001e03 */
[----:B------:R-:W-:Y:S01]  /*3c80*/  SHF.R.U32.HI R22, RZ, 0x3, R3 ;  /* 0x00000003ff167819 */ /* 0x000fe20000011603 */
[----:B------:R-:W-:Y:S01]  /*3c90*/  IMAD.IADD R2, R53, 0x1, R2 ;  /* 0x0000000135027824 */ /* 0x000fe200078e0202 */
[----:B------:R-:W-:-:S02]  /*3ca0*/  SHF.R.W.U32 R53, R0, 0x12, R0 ;  /* 0x0000001200357819 */ /* 0x000fc40000001e00 */
[----:B------:R-:W-:Y:S02]  /*3cb0*/  LOP3.LUT R44, R55, R22, R44, 0x96, !PT ;  /* 0x00000016372c7212 */ /* 0x000fe400078e962c */
[----:B------:R-:W-:Y:S02]  /*3cc0*/  SHF.L.W.U32.HI R22, R45, 0x1e, R45 ;  /* 0x0000001e2d167819 */ /* 0x000fe40000010e2d */
[----:B------:R-:W-:Y:S02]  /*3cd0*/  IADD3 R55, PT, PT, R46, -0x7e3d36d2, R31 ;  /* 0x81c2c92e2e377810 */ /* 0x000fe40007ffe01f */
        /* <DEDUP_REMOVED lines=8> */
[----:B------:R-:W-:Y:S02]  /*3d60*/  SHF.L.W.U32.HI R48, R22, 0xa, R22 ;  /* 0x0000000a16307819 */ /* 0x000fe40000010e16 */
[----:B------:R-:W-:-:S02]  /*3d70*/  LOP3.LUT R14, R46, R14, R51, 0x96, !PT ;  /* 0x0000000e2e0e7212 */ /* 0x000fc400078e9633 */
[----:B------:R-:W-:-:S04]  /*3d80*/  LOP3.LUT R46, R42, R49, R40, 0xca, !PT ;  /* 0x000000312a2e7212 */ /* 0x000fc800078eca28 */
[----:B------:R-:W-:Y:S02]  /*3d90*/  IADD3 R50, PT, PT, R46, R47, R14 ;  /* 0x0000002f2e327210 */ /* 0x000fe40007ffe00e */
[C-C-:B------:R-:W-:Y:S02]  /*3da0*/  SHF.R.W.U32 R46, R10.reuse, 0x11, R10.reuse ;  /* 0x000000110a2e7819 */ /* 0x140fe40000001e0a */
[--C-:B------:R-:W-:Y:S02]  /*3db0*/  SHF.R.W.U32 R47, R10, 0x13, R10.reuse ;  /* 0x000000130a2f7819 */ /* 0x100fe40000001e0a */
[----:B------:R-:W-:Y:S02]  /*3dc0*/  SHF.R.U32.HI R14, RZ, 0xa, R10 ;  /* 0x0000000aff0e7819 */ /* 0x000fe4000001160a */
[----:B------:R-:W-:Y:S02]  /*3dd0*/  IADD3 R50, PT, PT, R50, -0x6d8dd37b, R3 ;  /* 0x92722c8532327810 */ /* 0x000fe40007ffe003 */
[----:B------:R-:W-:-:S02]  /*3de0*/  LOP3.LUT R46, R47, R14, R46, 0x96, !PT ;  /* 0x0000000e2f2e7212 */ /* 0x000fc400078e962e */
[C-C-:B------:R-:W-:Y:S02]  /*3df0*/  SHF.R.W.U32 R14, R33.reuse, 0x7, R33.reuse ;  /* 0x00000007210e7819 */ /* 0x140fe40000001e21 */
[----:B------:R-:W-:Y:S01]  /*3e00*/  SHF.R.W.U32 R47, R33, 0x12, R33 ;  /* 0x00000012212f7819 */ /* 0x000fe20000001e21 */
[----:B------:R-:W-:-:S03]  /*3e10*/  IMAD.IADD R13, R46, 0x1, R13 ;  /* 0x000000012e0d7824 */ /* 0x000fc600078e020d */
[----:B------:R-:W-:Y:S02]  /*3e20*/  LOP3.LUT R14, R47, R18, R14, 0x96, !PT ;  /* 0x000000122f0e7212 */ /* 0x000fe400078e960e */
[C-C-:B------:R-:W-:Y:S02]  /*3e30*/  SHF.L.W.U32.HI R18, R22.reuse, 0x1e, R22.reuse ;  /* 0x0000001e16127819 */ /* 0x140fe40000010e16 */
[----:B------:R-:W-:Y:S02]  /*3e40*/  SHF.L.W.U32.HI R47, R22, 0x13, R22 ;  /* 0x00000013162f7819 */ /* 0x000fe40000010e16 */
[----:B------:R-:W-:Y:S02]  /*3e50*/  IADD3 R3, PT, PT, R13, R3, R14 ;  /* 0x000000030d037210 */ /* 0x000fe40007ffe00e */
[----:B------:R-:W-:Y:S01]  /*3e60*/  LOP3.LUT R18, R48, R18, R47, 0x96, !PT ;  /* 0x0000001230127212 */ /* 0x000fe200078e962f */
[----:B------:R-:W-:Y:S01]  /*3e70*/  IMAD.IADD R47, R43, 0x1, R50 ;  /* 0x000000012b2f7824 */ /* 0x000fe200078e0232 */
[----:B------:R-:W-:-:S04]  /*3e80*/  LOP3.LUT R43, R45, R30, R22, 0xe8, !PT ;  /* 0x0000001e2d2b7212 */ /* 0x000fc800078ee816 */
        /* <DEDUP_REMOVED lines=13> */
[--C-:B------:R-:W-:Y:S01]  /*3f60*/  SHF.R.W.U32 R40, R0, 0x7, R0.reuse ;  /* 0x0000000700287819 */ /* 0x100fe20000001e00 */
[----:B------:R-:W-:Y:S01]  /*3f70*/  IMAD.IADD R30, R30, 0x1, R55 ;  /* 0x000000011e1e7824 */ /* 0x000fe200078e0237 */
[----:B------:R-:W-:Y:S01]  /*3f80*/  SHF.R.U32.HI R18, RZ, 0x3, R0 ;  /* 0x00000003ff127819 */ /* 0x000fe20000011600 */
[----:B------:R-:W-:Y:S01]  /*3f90*/  IMAD.IADD R12, R51, 0x1, R12 ;  /* 0x00000001330c7824 */ /* 0x000fe200078e020c */
[----:B------:R-:W-:Y:S02]  /*3fa0*/  SHF.R.U32.HI R48, RZ, 0x3, R26 ;  /* 0x00000003ff307819 */ /* 0x000fe4000001161a */
[----:B------:R-:W-:Y:S02]  /*3fb0*/  LOP3.LUT R40, R53, R18, R40, 0x96, !PT ;  /* 0x0000001235287212 */ /* 0x000fe400078e9628 */
[C-C-:B------:R-:W-:Y:S02]  /*3fc0*/  SHF.L.W.U32.HI R18, R43.reuse, 0x1e, R43.reuse ;  /* 0x0000001e2b127819 */ /* 0x140fe40000010e2b */
[----:B------:R-:W-:-:S02]  /*3fd0*/  SHF.L.W.U32.HI R53, R43, 0x13, R43 ;  /* 0x000000132b357819 */ /* 0x000fc40000010e2b */
[--C-:B------:R-:W-:Y:S02]  /*3fe0*/  SHF.L.W.U32.HI R46, R30, 0x7, R30.reuse ;  /* 0x000000071e2e7819 */ /* 0x100fe40000010e1e */
[----:B------:R-:W-:Y:S02]  /*3ff0*/  LOP3.LUT R18, R44, R18, R53, 0x96, !PT ;  /* 0x000000122c127212 */ /* 0x000fe400078e9635 */
[----:B------:R-:W-:Y:S02]  /*4000*/  LOP3.LUT R53, R22, R45, R43, 0xe8, !PT ;  /* 0x0000002d16357212 */ /* 0x000fe400078ee82b */
[C-C-:B------:R-:W-:Y:S02]  /*4010*/  SHF.L.W.U32.HI R44, R30.reuse, 0x1a, R30.reuse ;  /* 0x0000001a1e2c7819 */ /* 0x140fe40000010e1e */
[----:B------:R-:W-:Y:S02]  /*4020*/  IADD3 R18, PT, PT, R55, R18, R53 ;  /* 0x0000001237127210 */ /* 0x000fe40007ffe035 */
[----:B------:R-:W-:-:S02]  /*4030*/  SHF.L.W.U32.HI R53, R30, 0x15, R30 ;  /* 0x000000151e357819 */ /* 0x000fc40000010e1e */
[----:B------:R-:W-:Y:S02]  /*4040*/  IADD3 R33, PT, PT, R12, R33, R40 ;  /* 0x000000210c217210 */ /* 0x000fe40007ffe028 */
[----:B------:R-:W-:Y:S02]  /*4050*/  LOP3.LUT R44, R46, R44, R53, 0x96, !PT ;  /* 0x0000002c2e2c7212 */ /* 0x000fe400078e9635 */
[----:B------:R-:W-:Y:S02]  /*4060*/  LOP3.LUT R46, R30, R47, R42, 0xca, !PT ;  /* 0x0000002f1e2e7212 */ /* 0x000fe400078eca2a */
[----:B------:R-:W-:Y:S02]  /*4070*/  SHF.R.W.U32 R40, R24, 0x12, R24 ;  /* 0x0000001218287819 */ /* 0x000fe40000001e18 */
[----:B------:R-:W-:Y:S02]  /*4080*/  IADD3 R53, PT, PT, R46, R49, R44 ;  /* 0x000000312e357210 */ /* 0x000fe40007ffe02c */
[----:B------:R-:W-:-:S02]  /*4090*/  SHF.R.W.U32 R44, R13, 0x11, R13 ;  /* 0x000000110d2c7819 */ /* 0x000fc40000001e0d */
[--C-:B------:R-:W-:Y:S02]  /*40a0*/  SHF.R.W.U32 R49, R13, 0x13, R13.reuse ;  /* 0x000000130d317819 */ /* 0x100fe40000001e0d */
[----:B------:R-:W-:-:S04]  /*40b0*/  SHF.R.U32.HI R46, RZ, 0xa, R13 ;  /* 0x0000000aff2e7819 */ /* 0x000fc8000001160d */
[----:B------:R-:W-:Y:S02]  /*40c0*/  LOP3.LUT R44, R49, R46, R44, 0x96, !PT ;  /* 0x0000002e312c7212 */ /* 0x000fe400078e962c */
[----:B------:R-:W-:Y:S02]  /*40d0*/  SHF.R.W.U32 R46, R26, 0x12, R26 ;  /* 0x000000121a2e7819 */ /* 0x000fe40000001e1a */
[--C-:B------:R-:W-:Y:S01]  /*40e0*/  SHF.L.W.U32.HI R49, R18, 0x13, R18.reuse ;  /* 0x0000001312317819 */ /* 0x100fe20000010e12 */
[----:B------:R-:W-:Y:S01]  /*40f0*/  IMAD.IADD R21, R44, 0x1, R21 ;  /* 0x000000012c157824 */ /* 0x000fe200078e0215 */
[----:B------:R-:W-:Y:S02]  /*4100*/  LOP3.LUT R15, R46, R48, R15, 0x96, !PT ;  /* 0x000000302e0f7212 */ /* 0x000fe400078e960f */
[C-C-:B------:R-:W-:Y:S02]  /*4110*/  SHF.L.W.U32.HI R46, R18.reuse, 0x1e, R18.reuse ;  /* 0x0000001e122e7819 */ /* 0x140fe40000010e12 */
[----:B------:R-:W-:-:S02]  /*4120*/  SHF.L.W.U32.HI R48, R18, 0xa, R18 ;  /* 0x0000000a12307819 */ /* 0x000fc40000010e12 */
[----:B------:R-:W-:Y:S02]  /*4130*/  IADD3 R15, PT, PT, R21, R0, R15 ;  /* 0x00000000150f7210 */ /* 0x000fe40007ffe00f */
[----:B------:R-:W-:Y:S02]  /*4140*/  LOP3.LUT R49, R48, R46, R49, 0x96, !PT ;  /* 0x0000002e30317212 */ /* 0x000fe400078e9631 */
[----:B------:R-:W-:Y:S02]  /*4150*/  IADD3 R48, PT, PT, R53, -0x57e599b5, R0 ;  /* 0xa81a664b35307810 */ /* 0x000fe40007ffe000 */
[----:B------:R-:W-:Y:S02]  /*4160*/  LOP3.LUT R46, R43, R22, R18, 0xe8, !PT ;  /* 0x000000162b2e7212 */ /* 0x000fe400078ee812 */
[----:B------:R-:W-:Y:S01]  /*4170*/  SHF.R.W.U32 R53, R12, 0x11, R12 ;  /* 0x000000110c357819 */ /* 0x000fe20000001e0c */
[----:B------:R-:W-:Y:S01]  /*4180*/  IMAD.IADD R51, R45, 0x1, R48 ;  /* 0x000000012d337824 */ /* 0x000fe200078e0230 */
[----:B------:R-:W-:-:S04]  /*4190*/  IADD3 R49, PT, PT, R48, R49, R46 ;  /* 0x0000003130317210 */ /* 0x000fc80007ffe02e */
[C-C-:B------:R-:W-:Y:S02]  /*41a0*/  SHF.L.W.U32.HI R45, R51.reuse, 0x1a, R51.reuse ;  /* 0x0000001a332d7819 */ /* 0x140fe40000010e33 */
        /* <DEDUP_REMOVED lines=8> */
[----:B------:R-:W-:Y:S02]  /*4230*/  IADD3 R57, PT, PT, R57, -0x3db47490, R26 ;  /* 0xc24b8b7039397810 */ /* 0x000fe40007ffe01a */
[----:B------:R-:W-:Y:S02]  /*4240*/  LOP3.LUT R53, R42, R45, R53, 0x96, !PT ;  /* 0x0000002d2a357212 */ /* 0x000fe400078e9635 */
[----:B------:R-:W-:-:S02]  /*4250*/  SHF.R.W.U32 R45, R24, 0x7, R24 ;  /* 0x00000007182d7819 */ /* 0x000fc40000001e18 */
[----:B------:R-:W-:Y:S01]  /*4260*/  SHF.R.U32.HI R42, RZ, 0x3, R24 ;  /* 0x00000003ff2a7819 */ /* 0x000fe20000011618 */
        /* <DEDUP_REMOVED lines=14> */
[C-C-:B------:R-:W-:Y:S02]  /*4350*/  SHF.R.W.U32 R55, R21.reuse, 0x11, R21.reuse ;  /* 0x0000001115377819 */ /* 0x140fe40000001e15 */
[----:B------:R-:W-:Y:S02]  /*4360*/  IADD3 R57, PT, PT, R44, R47, R42 ;  /* 0x0000002f2c397210 */ /* 0x000fe40007ffe02a */
[--C-:B------:R-:W-:Y:S02]  /*4370*/  SHF.R.W.U32 R42, R21, 0x13, R21.reuse ;  /* 0x00000013152a7819 */ /* 0x100fe40000001e15 */
[----:B------:R-:W-:-:S02]  /*4380*/  SHF.R.U32.HI R44, RZ, 0xa, R21 ;  /* 0x0000000aff2c7819 */ /* 0x000fc40000011615 */
[--C-:B------:R-:W-:Y:S02]  /*4390*/  SHF.L.W.U32.HI R47, R22, 0x13, R22.reuse ;  /* 0x00000013162f7819 */ /* 0x100fe40000010e16 */
[----:B------:R-:W-:Y:S02]  /*43a0*/  LOP3.LUT R55, R42, R44, R55, 0x96, !PT ;  /* 0x0000002c2a377212 */ /* 0x000fe400078e9637 */
[C-C-:B------:R-:W-:Y:S02]  /*43b0*/  SHF.L.W.U32.HI R42, R22.reuse, 0x1e, R22.reuse ;  /* 0x0000001e162a7819 */ /* 0x140fe40000010e16 */
[----:B------:R-:W-:-:S04]  /*43c0*/  SHF.L.W.U32.HI R44, R22, 0xa, R22 ;  /* 0x0000000a162c7819 */ /* 0x000fc80000010e16 */
        /* <DEDUP_REMOVED lines=8> */
[----:B------:R-:W-:-:S04]  /*4450*/  SHF.L.W.U32.HI R44, R53, 0x7, R53 ;  /* 0x00000007352c7819 */ /* 0x000fc80000010e35 */
[----:B------:R-:W-:Y:S02]  /*4460*/  LOP3.LUT R43, R44, R42, R43, 0x96, !PT ;  /* 0x0000002a2c2b7212 */ /* 0x000fe400078e962b */
[----:B------:R-:W-:-:S04]  /*4470*/  LOP3.LUT R42, R53, R40, R51, 0xca, !PT ;  /* 0x00000028352a7212 */ /* 0x000fc800078eca33 */
[----:B------:R-:W-:Y:S01]  /*4480*/  IADD3 R44, PT, PT, R42, R30, R43 ;  /* 0x0000001e2a2c7210 */ /* 0x000fe20007ffe02b */
[----:B------:R-:W-:Y:S01]  /*4490*/  IMAD.IADD R43, R55, 0x1, R20 ;  /* 0x00000001372b7824 */ /* 0x000fe200078e0214 */
[--C-:B------:R-:W-:Y:S02]  /*44a0*/  SHF.R.W.U32 R30, R28, 0x13, R28.reuse ;  /* 0x000000131c1e7819 */ /* 0x100fe40000001e1c */
[----:B------:R-:W-:Y:S02]  /*44b0*/  SHF.R.U32.HI R42, RZ, 0xa, R28 ;  /* 0x0000000aff2a7819 */ /* 0x000fe4000001161c */
[C---:B------:R-:W-:Y:S02]  /*44c0*/  SHF.L.W.U32.HI R20, R47.reuse, 0x1e, R47 ;  /* 0x0000001e2f147819 */ /* 0x040fe40000010e2f */
[----:B------:R-:W-:Y:S02]  /*44d0*/  LOP3.LUT R57, R30, R42, R57, 0x96, !PT ;  /* 0x0000002a1e397212 */ /* 0x000fe400078e9639 */
[----:B------:R-:W-:-:S02]  /*44e0*/  SHF.L.W.U32.HI R55, R47, 0x13, R47 ;  /* 0x000000132f377819 */ /* 0x000fc40000010e2f */
[----:B------:R-:W-:Y:S02]  /*44f0*/  SHF.L.W.U32.HI R30, R47, 0xa, R47 ;  /* 0x0000000a2f1e7819 */ /* 0x000fe40000010e2f */
[----:B------:R-:W-:Y:S02]  /*4500*/  IADD3 R59, PT, PT, R44, -0x2e6d17e7, R35 ;  /* 0xd192e8192c3b7810 */ /* 0x000fe40007ffe023 */
        /* <DEDUP_REMOVED lines=15> */
[----:B------:R-:W-:Y:S01]  /*4600*/  LOP3.LUT R20, R51, R18, R20, 0x96, !PT ;  /* 0x0000001233147212 */ /* 0x000fe200078e9614 */
[----:B------:R-:W-:Y:S01]  /*4610*/  IMAD.IADD R18, R57, 0x1, R32 ;  /* 0x0000000139127824 */ /* 0x000fe200078e0220 */
[C---:B------:R-:W-:Y:S01]  /*4620*/  SHF.L.W.U32.HI R51, R42.reuse, 0x13, R42 ;  /* 0x000000132a337819 */ /* 0x040fe20000010e2a */
[----:B------:R-:W-:Y:S01]  /*4630*/  IMAD.IADD R49, R49, 0x1, R46 ;  /* 0x0000000131317824 */ /* 0x000fe200078e022e */
[----:B------:R-:W-:Y:S01]  /*4640*/  SHF.L.W.U32.HI R32, R42, 0xa, R42 ;  /* 0x0000000a2a207819 */ /* 0x000fe20000010e2a */
[----:B------:R-:W-:-:S03]  /*4650*/  IMAD.IADD R20, R20, 0x1, R31 ;  /* 0x0000000114147824 */ /* 0x000fc600078e021f */
[----:B------:R-:W-:Y:S02]  /*4660*/  LOP3.LUT R51, R32, R30, R51, 0x96, !PT ;  /* 0x0000001e20337212 */ /* 0x000fe400078e9633 */
[----:B------:R-:W-:Y:S02]  /*4670*/  LOP3.LUT R30, R47, R22, R42, 0xe8, !PT ;  /* 0x000000162f1e7212 */ /* 0x000fe400078ee82a */
[C-C-:B------:R-:W-:Y:S02]  /*4680*/  SHF.L.W.U32.HI R55, R49.reuse, 0x15, R49.reuse ;  /* 0x0000001531377819 */ /* 0x140fe40000010e31 */
[----:B------:R-:W-:Y:S02]  /*4690*/  IADD3 R51, PT, PT, R46, R51, R30 ;  /* 0x000000332e337210 */ /* 0x000fe40007ffe01e */
[C-C-:B------:R-:W-:Y:S02]  /*46a0*/  SHF.L.W.U32.HI R30, R49.reuse, 0x1a, R49.reuse ;  /* 0x0000001a311e7819 */ /* 0x140fe40000010e31 */
[----:B------:R-:W-:-:S02]  /*46b0*/  SHF.L.W.U32.HI R32, R49, 0x7, R49 ;  /* 0x0000000731207819 */ /* 0x000fc40000010e31 */
[----:B------:R-:W-:Y:S02]  /*46c0*/  SHF.L.W.U32.HI R31, R51, 0x1e, R51 ;  /* 0x0000001e331f7819 */ /* 0x000fe40000010e33 */
[----:B------:R-:W-:Y:S02]  /*46d0*/  LOP3.LUT R55, R32, R30, R55, 0x96, !PT ;  /* 0x0000001e20377212 */ /* 0x000fe400078e9637 */
[----:B------:R-:W-:Y:S02]  /*46e0*/  LOP3.LUT R30, R49, R44, R53, 0xca, !PT ;  /* 0x0000002c311e7212 */ /* 0x000fe400078eca35 */
[--C-:B------:R-:W-:Y:S02]  /*46f0*/  SHF.R.U32.HI R32, RZ, 0xa, R18.reuse ;  /* 0x0000000aff207819 */ /* 0x100fe40000011612 */
[----:B------:R-:W-:Y:S02]  /*4700*/  IADD3 R57, PT, PT, R30, R40, R55 ;  /* 0x000000281e397210 */ /* 0x000fe40007ffe037 */
[----:B------:R-:W-:-:S02]  /*4710*/  SHF.R.W.U32 R30, R18, 0x11, R18 ;  /* 0x00000011121e7819 */ /* 0x000fc40000001e12 */
[----:B------:R-:W-:Y:S02]  /*4720*/  SHF.R.W.U32 R55, R18, 0x13, R18 ;  /* 0x0000001312377819 */ /* 0x000fe40000001e12 */
[--C-:B------:R-:W-:Y:S02]  /*4730*/  SHF.L.W.U32.HI R40, R51, 0xa, R51.reuse ;  /* 0x0000000a33287819 */ /* 0x100fe40000010e33 */
[----:B------:R-:W-:Y:S02]  /*4740*/  LOP3.LUT R30, R55, R32, R30, 0x96, !PT ;  /* 0x00000020371e7212 */ /* 0x000fe400078e961e */
[----:B------:R-:W-:Y:S02]  /*4750*/  SHF.L.W.U32.HI R32, R51, 0x13, R51 ;  /* 0x0000001333207819 */ /* 0x000fe40000010e33 */
[----:B------:R-:W-:Y:S01]  /*4760*/  IADD3 R57, PT, PT, R57, -0xbf1ca7b, R10 ;  /* 0xf40e358539397810 */ /* 0x000fe20007ffe00a */
[----:B------:R-:W-:Y:S01]  /*4770*/  IMAD.IADD R3, R30, 0x1, R3 ;  /* 0x000000011e037824 */ /* 0x000fe200078e0203 */
[----:B------:R-:W-:-:S02]  /*4780*/  LOP3.LUT R40, R40, R31, R32, 0x96, !PT ;  /* 0x0000001f28287212 */ /* 0x000fc400078e9620 */
        /* <DEDUP_REMOVED lines=9> */
[----:B------:R-:W-:Y:S02]  /*4820*/  SHF.R.U32.HI R46, RZ, 0xa, R20 ;  /* 0x0000000aff2e7819 */ /* 0x000fe40000011614 */
[----:B------:R-:W-:Y:S02]  /*4830*/  IADD3 R53, PT, PT, R31, R53, R22 ;  /* 0x000000351f357210 */ /* 0x000fe40007ffe016 */
[C-C-:B------:R-:W-:Y:S02]  /*4840*/  SHF.R.W.U32 R22, R20.reuse, 0x11, R20.reuse ;  /* 0x0000001114167819 */ /* 0x140fe40000001e14 */
[----:B------:R-:W-:-:S04]  /*4850*/  SHF.R.W.U32 R31, R20, 0x13, R20 ;  /* 0x00000013141f7819 */ /* 0x000fc80000001e14 */
[----:B------:R-:W-:Y:S02]  /*4860*/  LOP3.LUT R22, R31, R46, R22, 0x96, !PT ;  /* 0x0000002e1f167212 */ /* 0x000fe400078e9616 */
[C-C-:B------:R-:W-:Y:S02]  /*4870*/  SHF.L.W.U32.HI R31, R40.reuse, 0x13, R40.reuse ;  /* 0x00000013281f7819 */ /* 0x140fe40000010e28 */
[----:B------:R-:W-:Y:S01]  /*4880*/  SHF.L.W.U32.HI R46, R40, 0xa, R40 ;  /* 0x0000000a282e7819 */ /* 0x000fe20000010e28 */
[----:B------:R-:W-:Y:S01]  /*4890*/  IMAD.IADD R33, R22, 0x1, R33 ;  /* 0x0000000116217824 */ /* 0x000fe200078e0221 */
[----:B------:R-:W-:Y:S02]  /*48a0*/  SHF.R.W.U32 R22, R3, 0x11, R3 ;  /* 0x0000001103167819 */ /* 0x000fe40000001e03 */
[----:B------:R-:W-:Y:S02]  /*48b0*/  LOP3.LUT R31, R46, R26, R31, 0x96, !PT ;  /* 0x0000001a2e1f7212 */ /* 0x000fe400078e961f */
[----:B------:R-:W-:-:S02]  /*48c0*/  IADD3 R46, PT, PT, R53, 0x106aa070, R2 ;  /* 0x106aa070352e7810 */ /* 0x000fc40007ffe002 */
[----:B------:R-:W-:-:S03]  /*48d0*/  LOP3.LUT R26, R51, R42, R40, 0xe8, !PT ;  /* 0x0000002a331a7212 */ /* 0x000fc600078ee828 */
[----:B------:R-:W-:Y:S01]  /*48e0*/  IMAD.IADD R47, R47, 0x1, R46 ;  /* 0x000000012f2f7824 */ /* 0x000fe200078e022e */
[----:B------:R-:W-:-:S04]  /*48f0*/  IADD3 R31, PT, PT, R46, R31, R26 ;  /* 0x0000001f2e1f7210 */ /* 0x000fc80007ffe01a */
[C-C-:B------:R-:W-:Y:S02]  /*4900*/  SHF.L.W.U32.HI R26, R47.reuse, 0x1a, R47.reuse ;  /* 0x0000001a2f1a7819 */ /* 0x140fe40000010e2f */
[C-C-:B------:R-:W-:Y:S02]  /*4910*/  SHF.L.W.U32.HI R53, R47.reuse, 0x15, R47.reuse ;  /* 0x000000152f357819 */ /* 0x140fe40000010e2f */
[----:B------:R-:W-:-:S04]  /*4920*/  SHF.L.W.U32.HI R46, R47, 0x7, R47 ;  /* 0x000000072f2e7819 */ /* 0x000fc80000010e2f */
[----:B------:R-:W-:Y:S02]  /*4930*/  LOP3.LUT R53, R46, R26, R53, 0x96, !PT ;  /* 0x0000001a2e357212 */ /* 0x000fe400078e9635 */
[----:B------:R-:W-:-:S04]  /*4940*/  LOP3.LUT R26, R47, R32, R49, 0xca, !PT ;  /* 0x000000202f1a7212 */ /* 0x000fc800078eca31 */
[----:B------:R-:W-:Y:S02]  /*4950*/  IADD3 R46, PT, PT, R26, R44, R53 ;  /* 0x0000002c1a2e7210 */ /* 0x000fe40007ffe035 */
[C-C-:B------:R-:W-:Y:S02]  /*4960*/  SHF.L.W.U32.HI R26, R31.reuse, 0x1e, R31.reuse ;  /* 0x0000001e1f1a7819 */ /* 0x140fe40000010e1f */
[C-C-:B------:R-:W-:Y:S02]  /*4970*/  SHF.L.W.U32.HI R53, R31.reuse, 0x13, R31.reuse ;  /* 0x000000131f357819 */ /* 0x140fe40000010e1f */
[----:B------:R-:W-:Y:S02]  /*4980*/  SHF.L.W.U32.HI R44, R31, 0xa, R31 ;  /* 0x0000000a1f2c7819 */ /* 0x000fe40000010e1f */
[----:B------:R-:W-:Y:S02]  /*4990*/  IADD3 R55, PT, PT, R46, 0x19a4c116, R13 ;  /* 0x19a4c1162e377810 */ /* 0x000fe40007ffe00d */
[----:B------:R-:W-:-:S02]  /*49a0*/  LOP3.LUT R44, R44, R26, R53, 0x96, !PT ;  /* 0x0000001a2c2c7212 */ /* 0x000fc400078e9635 */
[----:B------:R-:W-:Y:S01]  /*49b0*/  LOP3.LUT R53, R40, R51, R31, 0xe8, !PT ;  /* 0x0000003328357212 */ /* 0x000fe200078ee81f */
[----:B------:R-:W-:-:S03]  /*49c0*/  IMAD.IADD R42, R42, 0x1, R55 ;  /* 0x000000012a2a7824 */ /* 0x000fc600078e0237 */
[----:B------:R-:W-:Y:S02]  /*49d0*/  IADD3 R44, PT, PT, R55, R44, R53 ;  /* 0x0000002c372c7210 */ /* 0x000fe40007ffe035 */
[C-C-:B------:R-:W-:Y:S02]  /*49e0*/  SHF.L.W.U32.HI R26, R42.reuse, 0x1a, R42.reuse ;  /* 0x0000001a2a1a7819 */ /* 0x140fe40000010e2a */
[C-C-:B------:R-:W-:Y:S02]  /*49f0*/  SHF.L.W.U32.HI R53, R42.reuse, 0x15, R42.reuse ;  /* 0x000000152a357819 */ /* 0x140fe40000010e2a */
[----:B------:R-:W-:-:S04]  /*4a00*/  SHF.L.W.U32.HI R46, R42, 0x7, R42 ;  /* 0x000000072a2e7819 */ /* 0x000fc80000010e2a */
[----:B------:R-:W-:Y:S02]  /*4a10*/  LOP3.LUT R26, R46, R26, R53, 0x96, !PT ;  /* 0x0000001a2e1a7212 */ /* 0x000fe400078e9635 */
[----:B------:R-:W-:-:S04]  /*4a20*/  LOP3.LUT R46, R42, R47, R32, 0xca, !PT ;  /* 0x0000002f2a2e7212 */ /* 0x000fc800078eca20 */
[----:B------:R-:W-:Y:S02]  /*4a30*/  IADD3 R49, PT, PT, R46, R49, R26 ;  /* 0x000000312e317210 */ /* 0x000fe40007ffe01a */
[C---:B------:R-:W-:Y:S02]  /*4a40*/  SHF.L.W.U32.HI R26, R44.reuse, 0xa, R44 ;  /* 0x0000000a2c1a7819 */ /* 0x040fe40000010e2c */
[----:B------:R-:W-:Y:S02]  /*4a50*/  IADD3 R46, PT, PT, R49, 0x1e376c08, R12 ;  /* 0x1e376c08312e7810 */ /* 0x000fe40007ffe00c */
[C-C-:B------:R-:W-:Y:S02]  /*4a60*/  SHF.L.W.U32.HI R12, R44.reuse, 0x1e, R44.reuse ;  /* 0x0000001e2c0c7819 */ /* 0x140fe40000010e2c */
[----:B------:R-:W-:Y:S01]  /*4a70*/  SHF.L.W.U32.HI R49, R44, 0x13, R44 ;  /* 0x000000132c317819 */ /* 0x000fe20000010e2c */
[----:B------:R-:W-:-:S03]  /*4a80*/  IMAD.IADD R51, R51, 0x1, R46 ;  /* 0x0000000133337824 */ /* 0x000fc600078e022e */
[----:B------:R-:W-:Y:S02]  /*4a90*/  LOP3.LUT R49, R26, R12, R49, 0x96, !PT ;  /* 0x0000000c1a317212 */ /* 0x000fe400078e9631 */
[----:B------:R-:W-:Y:S02]  /*4aa0*/  LOP3.LUT R12, R31, R40, R44, 0xe8, !PT ;  /* 0x000000281f0c7212 */ /* 0x000fe400078ee82c */
[C-C-:B------:R-:W-:Y:S02]  /*4ab0*/  SHF.L.W.U32.HI R53, R51.reuse, 0x15, R51.reuse ;  /* 0x0000001533357819 */ /* 0x140fe40000010e33 */
[----:B------:R-:W-:Y:S02]  /*4ac0*/  IADD3 R49, PT, PT, R46, R49, R12 ;  /* 0x000000312e317210 */ /* 0x000fe40007ffe00c */
[C-C-:B------:R-:W-:Y:S02]  /*4ad0*/  SHF.L.W.U32.HI R12, R51.reuse, 0x1a, R51.reuse ;  /* 0x0000001a330c7819 */ /* 0x140fe40000010e33 */
[----:B------:R-:W-:-:S04]  /*4ae0*/  SHF.L.W.U32.HI R26, R51, 0x7, R51 ;  /* 0x00000007331a7819 */ /* 0x000fc80000010e33 */
[----:B------:R-:W-:Y:S02]  /*4af0*/  LOP3.LUT R53, R26, R12, R53, 0x96, !PT ;  /* 0x0000000c1a357212 */ /* 0x000fe400078e9635 */
[----:B------:R-:W-:Y:S02]  /*4b00*/  LOP3.LUT R12, R51, R42, R47, 0xca, !PT ;  /* 0x0000002a330c7212 */ /* 0x000fe400078eca2f */
[C---:B------:R-:W-:Y:S02]  /*4b10*/  SHF.L.W.U32.HI R26, R49.reuse, 0xa, R49 ;  /* 0x0000000a311a7819 */ /* 0x040fe40000010e31 */
[----:B------:R-:W-:Y:S02]  /*4b20*/  IADD3 R32, PT, PT, R12, R32, R53 ;  /* 0x000000200c207210 */ /* 0x000fe40007ffe035 */
[C-C-:B------:R-:W-:Y:S02]  /*4b30*/  SHF.L.W.U32.HI R12, R49.reuse, 0x1e, R49.reuse ;  /* 0x0000001e310c7819 */ /* 0x140fe40000010e31 */
        /* <DEDUP_REMOVED lines=12> */
[--C-:B------:R-:W-:Y:S02]  /*4c00*/  SHF.L.W.U32.HI R12, R53, 0x1e, R53.reuse ;  /* 0x0000001e350c7819 */ /* 0x100fe40000010e35 */
[----:B------:R-:W-:Y:S02]  /*4c10*/  IADD3 R28, PT, PT, R47, 0x34b0bcb5, R28 ;  /* 0x34b0bcb52f1c7810 */ /* 0x000fe40007ffe01c */
[----:B------:R-:W-:-:S03]  /*4c20*/  SHF.L.W.U32.HI R26, R53, 0xa, R53 ;  /* 0x0000000a351a7819 */ /* 0x000fc60000010e35 */
[----:B------:R-:W-:Y:S01]  /*4c30*/  IMAD.IADD R32, R31, 0x1, R28 ;  /* 0x000000011f207824 */ /* 0x000fe200078e021c */
[----:B------:R-:W-:-:S04]  /*4c40*/  SHF.L.W.U32.HI R31, R53, 0x13, R53 ;  /* 0x00000013351f7819 */ /* 0x000fc80000010e35 */
[----:B------:R-:W-:Y:S02]  /*4c50*/  LOP3.LUT R26, R26, R12, R31, 0x96, !PT ;  /* 0x0000000c1a1a7212 */ /* 0x000fe400078e961f */
[C-C-:B------:R-:W-:Y:S02]  /*4c60*/  SHF.L.W.U32.HI R12, R32.reuse, 0x1a, R32.reuse ;  /* 0x0000001a200c7819 */ /* 0x140fe40000010e20 */
[C-C-:B------:R-:W-:Y:S02]  /*4c70*/  SHF.L.W.U32.HI R31, R32.reuse, 0x15, R32.reuse ;  /* 0x00000015201f7819 */ /* 0x140fe40000010e20 */
[----:B------:R-:W-:-:S04]  /*4c80*/  SHF.L.W.U32.HI R46, R32, 0x7, R32 ;  /* 0x00000007202e7819 */ /* 0x000fc80000010e20 */
[----:B------:R-:W-:Y:S02]  /*4c90*/  LOP3.LUT R31, R46, R12, R31, 0x96, !PT ;  /* 0x0000000c2e1f7212 */ /* 0x000fe400078e961f */
[----:B------:R-:W-:-:S04]  /*4ca0*/  LOP3.LUT R12, R32, R40, R51, 0xca, !PT ;  /* 0x00000028200c7212 */ /* 0x000fc800078eca33 */
[----:B------:R-:W-:Y:S02]  /*4cb0*/  IADD3 R12, PT, PT, R12, R42, R31 ;  /* 0x0000002a0c0c7210 */ /* 0x000fe40007ffe01f */
[----:B------:R-:W-:-:S04]  /*4cc0*/  LOP3.LUT R31, R49, R44, R53, 0xe8, !PT ;  /* 0x0000002c311f7212 */ /* 0x000fc800078ee835 */
[----:B------:R-:W-:Y:S02]  /*4cd0*/  IADD3 R26, PT, PT, R28, R26, R31 ;  /* 0x0000001a1c1a7210 */ /* 0x000fe40007ffe01f */
[----:B------:R-:W-:Y:S02]  /*4ce0*/  IADD3 R31, PT, PT, R12, 0x391c0cb3, R43 ;  /* 0x391c0cb30c1f7810 */ /* 0x000fe40007ffe02b */
[C-C-:B------:R-:W-:Y:S02]  /*4cf0*/  SHF.L.W.U32.HI R12, R26.reuse, 0x1e, R26.reuse ;  /* 0x0000001e1a0c7819 */ /* 0x140fe40000010e1a */
[--C-:B------:R-:W-:Y:S01]  /*4d00*/  SHF.L.W.U32.HI R47, R26, 0x13, R26.reuse ;  /* 0x000000131a2f7819 */ /* 0x100fe20000010e1a */
        /* <DEDUP_REMOVED lines=8> */
[----:B------:R-:W-:-:S04]  /*4d90*/  IADD3 R51, PT, PT, R42, R51, R28 ;  /* 0x000000332a337210 */ /* 0x000fc80007ffe01c */
[----:B------:R-:W-:-:S05]  /*4da0*/  IADD3 R42, PT, PT, R51, 0x4ed8aa4a, R18 ;  /* 0x4ed8aa4a332a7810 */ /* 0x000fca0007ffe012 */
        /* <DEDUP_REMOVED lines=9> */
[----:B------:R-:W-:-:S04]  /*4e40*/  IADD3 R51, PT, PT, R28, R40, R51 ;  /* 0x000000281c337210 */ /* 0x000fc80007ffe033 */
[----:B------:R-:W-:-:S05]  /*4e50*/  IADD3 R28, PT, PT, R51, 0x5b9cca4f, R20 ;  /* 0x5b9cca4f331c7810 */ /* 0x000fca0007ffe014 */
[----:B------:R-:W-:-:S05]  /*4e60*/  IMAD.IADD R12, R53, 0x1, R28 ;  /* 0x00000001350c7824 */ /* 0x000fca00078e021c */
[C-C-:B------:R-:W-:Y:S02]  /*4e70*/  SHF.L.W.U32.HI R40, R12.reuse, 0x1a, R12.reuse ;  /* 0x0000001a0c287819 */ /* 0x140fe40000010e0c */
[C-C-:B------:R-:W-:Y:S02]  /*4e80*/  SHF.L.W.U32.HI R49, R12.reuse, 0x15, R12.reuse ;  /* 0x000000150c317819 */ /* 0x140fe40000010e0c */
[C---:B------:R-:W-:Y:S02]  /*4e90*/  SHF.L.W.U32.HI R44, R12.reuse, 0x7, R12 ;  /* 0x000000070c2c7819 */ /* 0x040fe40000010e0c */
[----:B------:R-:W-:Y:S02]  /*4ea0*/  LOP3.LUT R14, R12, R47, R55, 0xca, !PT ;  /* 0x0000002f0c0e7212 */ /* 0x000fe400078eca37 */
[----:B------:R-:W-:-:S04]  /*4eb0*/  LOP3.LUT R49, R44, R40, R49, 0x96, !PT ;  /* 0x000000282c317212 */ /* 0x000fc800078e9631 */
[----:B------:R-:W-:Y:S02]  /*4ec0*/  IADD3 R32, PT, PT, R14, R32, R49 ;  /* 0x000000200e207210 */ /* 0x000fe40007ffe031 */
[C-C-:B------:R-:W-:Y:S02]  /*4ed0*/  SHF.L.W.U32.HI R14, R31.reuse, 0x1e, R31.reuse ;  /* 0x0000001e1f0e7819 */ /* 0x140fe40000010e1f */
[----:B------:R-:W-:Y:S02]  /*4ee0*/  SHF.L.W.U32.HI R49, R31, 0x13, R31 ;  /* 0x000000131f317819 */ /* 0x000fe40000010e1f */
[----:B------:R-:W-:Y:S02]  /*4ef0*/  IADD3 R51, PT, PT, R32, 0x682e6ff3, R3 ;  /* 0x682e6ff320337810 */ /* 0x000fe40007ffe003 */
[----:B------:R-:W-:Y:S02]  /*4f00*/  LOP3.LUT R57, R30, R14, R49, 0x96, !PT ;  /* 0x0000000e1e397212 */ /* 0x000fe400078e9631 */
[C---:B------:R-:W-:Y:S01]  /*4f10*/  LOP3.LUT R14, R26.reuse, R53, R31, 0xe8, !PT ;  /* 0x000000351a0e7212 */ /* 0x040fe200078ee81f */
        /* <DEDUP_REMOVED lines=8> */
[--C-:B------:R-:W-:Y:S02]  /*4fa0*/  SHF.R.W.U32 R53, R3, 0x13, R3.reuse ;  /* 0x0000001303357819 */ /* 0x100fe40000001e03 */
[----:B------:R-:W-:Y:S02]  /*4fb0*/  IADD3 R32, PT, PT, R32, R55, R30 ;  /* 0x0000003720207210 */ /* 0x000fe40007ffe01e */
[----:B------:R-:W-:Y:S02]  /*4fc0*/  SHF.R.U32.HI R30, RZ, 0xa, R3 ;  /* 0x0000000aff1e7819 */ /* 0x000fe40000011603 */
[----:B------:R-:W-:Y:S02]  /*4fd0*/  SHF.L.W.U32.HI R40, R14, 0xa, R14 ;  /* 0x0000000a0e287819 */ /* 0x000fe40000010e0e */
[----:B------:R-:W-:-:S02]  /*4fe0*/  LOP3.LUT R30, R53, R30, R22, 0x96, !PT ;  /* 0x0000001e351e7212 */ /* 0x000fc400078e9616 */
[----:B------:R-:W-:Y:S02]  /*4ff0*/  IADD3 R22, PT, PT, R32, 0x748f82ee, R33 ;  /* 0x748f82ee20167810 */ /* 0x000fe40007ffe021 */
[----:B------:R-:W-:-:S03]  /*5000*/  SHF.L.W.U32.HI R32, R14, 0x13, R14 ;  /* 0x000000130e207819 */ /* 0x000fc60000010e0e */
[----:B------:R-:W-:Y:S01]  /*5010*/  IMAD.IADD R0, R31, 0x1, R22 ;  /* 0x000000011f007824 */ /* 0x000fe200078e0216 */
[----:B------:R-:W-:-:S04]  /*5020*/  LOP3.LUT R21, R40, R21, R32, 0x96, !PT ;  /* 0x0000001528157212 */ /* 0x000fc800078e9620 */
[C-C-:B------:R-:W-:Y:S02]  /*5030*/  SHF.L.W.U32.HI R32, R0.reuse, 0x1a, R0.reuse ;  /* 0x0000001a00207819 */ /* 0x140fe40000010e00 */
[C-C-:B------:R-:W-:Y:S02]  /*5040*/  SHF.L.W.U32.HI R53, R0.reuse, 0x15, R0.reuse ;  /* 0x0000001500357819 */ /* 0x140fe40000010e00 */
[C---:B------:R-:W-:Y:S02]  /*5050*/  SHF.L.W.U32.HI R40, R0.reuse, 0x7, R0 ;  /* 0x0000000700287819 */ /* 0x040fe40000010e00 */
[----:B------:R-:W-:Y:S02]  /*5060*/  LOP3.LUT R42, R0, R49, R12, 0xca, !PT ;  /* 0x00000031002a7212 */ /* 0x000fe400078eca0c */
[----:B------:R-:W-:Y:S02]  /*5070*/  LOP3.LUT R40, R40, R32, R53, 0x96, !PT ;  /* 0x0000002028287212 */ /* 0x000fe400078e9635 */
[----:B------:R-:W-:Y:S01]  /*5080*/  LOP3.LUT R32, R31, R26, R14, 0xe8, !PT ;  /* 0x0000001a1f207212 */ /* 0x000fe200078ee80e */
[----:B------:R-:W-:Y:S01]  /*5090*/  IMAD.IADD R26, R30, 0x1, R15 ;  /* 0x000000011e1a7824 */ /* 0x000fe200078e020f */
[----:B------:R-:W-:-:S02]  /*50a0*/  IADD3 R53, PT, PT, R42, R47, R40 ;  /* 0x0000002f2a357210 */ /* 0x000fc40007ffe028 */
[----:B------:R-:W-:Y:S02]  /*50b0*/  IADD3 R15, PT, PT, R28, R21, R32 ;  /* 0x000000151c0f7210 */ /* 0x000fe40007ffe020 */
[C-C-:B------:R-:W-:Y:S02]  /*50c0*/  SHF.R.W.U32 R28, R35.reuse, 0x7, R35.reuse ;  /* 0x00000007231c7819 */ /* 0x140fe40000001e23 */
[--C-:B------:R-:W-:Y:S02]  /*50d0*/  SHF.R.W.U32 R47, R35, 0x12, R35.reuse ;  /* 0x00000012232f7819 */ /* 0x100fe40000001e23 */
[----:B------:R-:W-:Y:S02]  /*50e0*/  SHF.R.U32.HI R40, RZ, 0x3, R35 ;  /* 0x00000003ff287819 */ /* 0x000fe40000011623 */
[----:B------:R-:W-:Y:S02]  /*50f0*/  SHF.R.W.U32 R21, R33, 0x11, R33 ;  /* 0x0000001121157819 */ /* 0x000fe40000001e21 */
[----:B------:R-:W-:-:S02]  /*5100*/  LOP3.LUT R28, R47, R40, R28, 0x96, !PT ;  /* 0x000000282f1c7212 */ /* 0x000fc400078e961c */
[--C-:B------:R-:W-:Y:S02]  /*5110*/  SHF.R.W.U32 R30, R33, 0x13, R33.reuse ;  /* 0x00000013211e7819 */ /* 0x100fe40000001e21 */
[----:B------:R-:W-:Y:S02]  /*5120*/  SHF.R.U32.HI R32, RZ, 0xa, R33 ;  /* 0x0000000aff207819 */ /* 0x000fe40000011621 */
[----:B------:R-:W-:Y:S02]  /*5130*/  IADD3 R47, PT, PT, R53, 0x78a5636f, R26 ;  /* 0x78a5636f352f7810 */ /* 0x000fe40007ffe01a */
[----:B------:R-:W-:Y:S02]  /*5140*/  LOP3.LUT R30, R30, R32, R21, 0x96, !PT ;  /* 0x000000201e1e7212 */ /* 0x000fe400078e9615 */
[C---:B------:R-:W-:Y:S01]  /*5150*/  SHF.L.W.U32.HI R32, R15.reuse, 0x1e, R15 ;  /* 0x0000001e0f207819 */ /* 0x040fe20000010e0f */
[----:B------:R-:W-:Y:S01]  /*5160*/  IMAD.IADD R21, R14, 0x1, R47 ;  /* 0x000000010e157824 */ /* 0x000fe200078e022f */
[C---:B------:R-:W-:Y:S01]  /*5170*/  SHF.L.W.U32.HI R53, R15.reuse, 0x13, R15 ;  /* 0x000000130f357819 */ /* 0x040fe20000010e0f */
[----:B------:R-:W-:Y:S01]  /*5180*/  IMAD.IADD R45, R30, 0x1, R45 ;  /* 0x000000011e2d7824 */ /* 0x000fe200078e022d */
[----:B------:R-:W-:-:S02]  /*5190*/  SHF.L.W.U32.HI R40, R15, 0xa, R15 ;  /* 0x0000000a0f287819 */ /* 0x000fc40000010e0f */
[C---:B------:R-:W-:Y:S02]  /*51a0*/  SHF.L.W.U32.HI R42, R21.reuse, 0x7, R21 ;  /* 0x00000007152a7819 */ /* 0x040fe40000010e15 */
[----:B------:R-:W-:Y:S02]  /*51b0*/  LOP3.LUT R32, R40, R32, R53, 0x96, !PT ;  /* 0x0000002028207212 */ /* 0x000fe400078e9635 */
[C-C-:B------:R-:W-:Y:S02]  /*51c0*/  SHF.L.W.U32.HI R40, R21.reuse, 0x1a, R21.reuse ;  /* 0x0000001a15287819 */ /* 0x140fe40000010e15 */
[----:B------:R-:W-:Y:S02]  /*51d0*/  SHF.L.W.U32.HI R53, R21, 0x15, R21 ;  /* 0x0000001515357819 */ /* 0x000fe40000010e15 */
[----:B------:R-:W-:Y:S02]  /*51e0*/  SHF.R.W.U32 R30, R26, 0x11, R26 ;  /* 0x000000111a1e7819 */ /* 0x000fe40000001e1a */
[----:B------:R-:W-:-:S02]  /*51f0*/  LOP3.LUT R53, R42, R40, R53, 0x96, !PT ;  /* 0x000000282a357212 */ /* 0x000fc400078e9635 */
[----:B------:R-:W-:Y:S02]  /*5200*/  LOP3.LUT R40, R21, R0, R49, 0xca, !PT ;  /* 0x0000000015287212 */ /* 0x000fe400078eca31 */
[----:B------:R-:W-:Y:S02]  /*5210*/  IADD3 R43, PT, PT, R43, R24, R28 ;  /* 0x000000182b2b7210 */ /* 0x000fe40007ffe01c */
[----:B------:R-:W-:Y:S02]  /*5220*/  IADD3 R12, PT, PT, R40, R12, R53 ;  /* 0x0000000c280c7210 */ /* 0x000fe40007ffe035 */
[--C-:B------:R-:W-:Y:S02]  /*5230*/  SHF.R.W.U32 R53, R26, 0x13, R26.reuse ;  /* 0x000000131a357819 */ /* 0x100fe40000001e1a */
[----:B------:R-:W-:Y:S02]  /*5240*/  IADD3 R12, PT, PT, R12, -0x7b3787ec, R45 ;  /* 0x84c878140c0c7810 */ /* 0x000fe40007ffe02d */
[----:B------:R-:W-:-:S02]  /*5250*/  SHF.R.U32.HI R26, RZ, 0xa, R26 ;  /* 0x0000000aff1a7819 */ /* 0x000fc4000001161a */
[----:B------:R-:W-:Y:S01]  /*5260*/  LOP3.LUT R31, R14, R31, R15, 0xe8, !PT ;  /* 0x0000001f0e1f7212 */ /* 0x000fe200078ee80f */
[----:B------:R-:W-:Y:S01]  /*5270*/  IMAD.IADD R24, R15, 0x1, R12 ;  /* 0x000000010f187824 */ /* 0x000fe200078e020c */
[----:B------:R-:W-:Y:S02]  /*5280*/  LOP3.LUT R28, R53, R26, R30, 0x96, !PT ;  /* 0x0000001a351c7212 */ /* 0x000fe400078e961e */
[----:B------:R-:W-:Y:S02]  /*5290*/  IADD3 R26, PT, PT, R51, R32, R31 ;  /* 0x00000020331a7210 */ /* 0x000fe40007ffe01f */
[--C-:B------:R-:W-:Y:S01]  /*52a0*/  SHF.L.W.U32.HI R40, R24, 0x1a, R24.reuse ;  /* 0x0000001a18287819 */ /* 0x100fe20000010e18 */
[----:B------:R-:W-:Y:S01]  /*52b0*/  IMAD.IADD R28, R28, 0x1, R43 ;  /* 0x000000011c1c7824 */ /* 0x000fe200078e022b */
[C-C-:B------:R-:W-:Y:S02]  /*52c0*/  SHF.L.W.U32.HI R51, R24.reuse, 0x15, R24.reuse ;  /* 0x0000001518337819 */ /* 0x140fe40000010e18 */
[----:B------:R-:W-:-:S02]  /*52d0*/  SHF.L.W.U32.HI R42, R24, 0x7, R24 ;  /* 0x00000007182a7819 */ /* 0x000fc40000010e18 */
[C-C-:B------:R-:W-:Y:S02]  /*52e0*/  SHF.R.W.U32 R30, R11.reuse, 0x7, R11.reuse ;  /* 0x000000070b1e7819 */ /* 0x140fe40000001e0b */
[--C-:B------:R-:W-:Y:S02]  /*52f0*/  SHF.R.W.U32 R31, R11, 0x12, R11.reuse ;  /* 0x000000120b1f7819 */ /* 0x100fe40000001e0b */
[----:B------:R-:W-:Y:S02]  /*5300*/  SHF.R.U32.HI R32, RZ, 0x3, R11 ;  /* 0x00000003ff207819 */ /* 0x000fe4000001160b */
[----:B------:R-:W-:Y:S02]  /*5310*/  LOP3.LUT R42, R42, R40, R51, 0x96, !PT ;  /* 0x000000282a2a7212 */ /* 0x000fe400078e9633 */
[----:B------:R-:W-:Y:S02]  /*5320*/  LOP3.LUT R44, R24, R21, R0, 0xca, !PT ;  /* 0x00000015182c7212 */ /* 0x000fe400078eca00 */
[----:B------:R-:W-:-:S02]  /*5330*/  LOP3.LUT R30, R31, R32, R30, 0x96, !PT ;  /* 0x000000201f1e7212 */ /* 0x000fc400078e961e */
[C-C-:B------:R-:W-:Y:S02]  /*5340*/  SHF.L.W.U32.HI R31, R26.reuse, 0x1e, R26.reuse ;  /* 0x0000001e1a1f7819 */ /* 0x140fe40000010e1a */
[C-C-:B------:R-:W-:Y:S02]  /*5350*/  SHF.L.W.U32.HI R32, R26.reuse, 0x13, R26.reuse ;  /* 0x000000131a207819 */ /* 0x140fe40000010e1a */
[----:B------:R-:W-:Y:S02]  /*5360*/  SHF.L.W.U32.HI R40, R26, 0xa, R26 ;  /* 0x0000000a1a287819 */ /* 0x000fe40000010e1a */
[----:B------:R-:W-:Y:S02]  /*5370*/  IADD3 R49, PT, PT, R44, R49, R42 ;  /* 0x000000312c317210 */ /* 0x000fe40007ffe02a */
[----:B------:R-:W-:Y:S02]  /*5380*/  IADD3 R51, PT, PT, R18, R35, R30 ;  /* 0x0000002312337210 */ /* 0x000fe40007ffe01e */
[----:B------:R-:W-:-:S02]  /*5390*/  LOP3.LUT R31, R40, R31, R32, 0x96, !PT ;  /* 0x0000001f281f7212 */ /* 0x000fc400078e9620 */
[----:B------:R-:W-:Y:S02]  /*53a0*/  LOP3.LUT R43, R15, R14, R26, 0xe8, !PT ;  /* 0x0000000e0f2b7212 */ /* 0x000fe400078ee81a */
[----:B------:R-:W-:Y:S02]  /*53b0*/  IADD3 R35, PT, PT, R49, -0x7338fdf8, R28 ;  /* 0x8cc7020831237810 */ /* 0x000fe40007ffe01c */
[----:B------:R-:W-:Y:S02]  /*53c0*/  IADD3 R43, PT, PT, R22, R31, R43 ;  /* 0x0000001f162b7210 */ /* 0x000fe40007ffe02b */
[C---:B------:R-:W-:Y:S01]  /*53d0*/  SHF.R.W.U32 R14, R45.reuse, 0x11, R45 ;  /* 0x000000112d0e7819 */ /* 0x040fe20000001e2d */
[----:B------:R-:W-:Y:S01]  /*53e0*/  IMAD.IADD R31, R26, 0x1, R35 ;  /* 0x000000011a1f7824 */ /* 0x000fe200078e0223 */
[--C-:B------:R-:W-:Y:S02]  /*53f0*/  SHF.R.W.U32 R49, R45, 0x13, R45.reuse ;  /* 0x000000132d317819 */ /* 0x100fe40000001e2d */
[----:B------:R-:W-:-:S02]  /*5400*/  SHF.R.U32.HI R45, RZ, 0xa, R45 ;  /* 0x0000000aff2d7819 */ /* 0x000fc4000001162d */
        /* <DEDUP_REMOVED lines=17> */
[----:B------:R-:W-:Y:S02]  /*5520*/  IADD3 R0, PT, PT, R0, -0x6f410006, R15 ;  /* 0x90befffa00007810 */ /* 0x000fe40007ffe00f */
[----:B------:R-:W-:-:S02]  /*5530*/  SHF.L.W.U32.HI R30, R18, 0x1e, R18 ;  /* 0x0000001e121e7819 */ /* 0x000fc40000010e12 */
[C-C-:B------:R-:W-:Y:S02]  /*5540*/  SHF.L.W.U32.HI R47, R18.reuse, 0x13, R18.reuse ;  /* 0x00000013122f7819 */ /* 0x140fe40000010e12 */
[----:B------:R-:W-:Y:S02]  /*5550*/  SHF.L.W.U32.HI R32, R18, 0xa, R18 ;  /* 0x0000000a12207819 */ /* 0x000fe40000010e12 */
[----:B------:R-:W-:Y:S01]  /*5560*/  LOP3.LUT R22, R45, R22, R14, 0x96, !PT ;  /* 0x000000162d167212 */ /* 0x000fe200078e960e */
[----:B------:R-:W-:Y:S01]  /*5570*/  IMAD.IADD R14, R43, 0x1, R0 ;  /* 0x000000012b0e7824 */ /* 0x000fe200078e0200 */
[----:B------:R-:W-:Y:S02]  /*5580*/  LOP3.LUT R45, R32, R30, R47, 0x96, !PT ;  /* 0x0000001e202d7212 */ /* 0x000fe400078e962f */
[--C-:B------:R-:W-:Y:S01]  /*5590*/  SHF.R.W.U32 R30, R28, 0x11, R28.reuse ;  /* 0x000000111c1e7819 */ /* 0x100fe20000001e1c */
[----:B------:R-:W-:Y:S01]  /*55a0*/  IMAD.IADD R37, R14, 0x1, R37 ;  /* 0x000000010e257824 */ /* 0x000fe200078e0225 */
[----:B------:R-:W-:-:S02]  /*55b0*/  SHF.R.W.U32 R47, R28, 0x13, R28 ;  /* 0x000000131c2f7819 */ /* 0x000fc40000001e1c */
[----:B------:R-:W-:Y:S02]  /*55c0*/  SHF.R.U32.HI R28, RZ, 0xa, R28 ;  /* 0x0000000aff1c7819 */ /* 0x000fe4000001161c */
[----:B------:R-:W-:Y:S02]  /*55d0*/  LOP3.LUT R26, R43, R26, R18, 0xe8, !PT ;  /* 0x0000001a2b1a7212 */ /* 0x000fe400078ee812 */
[C-C-:B------:R-:W-:Y:S02]  /*55e0*/  SHF.L.W.U32.HI R32, R14.reuse, 0x1a, R14.reuse ;  /* 0x0000001a0e207819 */ /* 0x140fe40000010e0e */
[C-C-:B------:R-:W-:Y:S02]  /*55f0*/  SHF.L.W.U32.HI R49, R14.reuse, 0x15, R14.reuse ;  /* 0x000000150e317819 */ /* 0x140fe40000010e0e */
[----:B------:R-:W-:Y:S02]  /*5600*/  SHF.L.W.U32.HI R40, R14, 0x7, R14 ;  /* 0x000000070e287819 */ /* 0x000fe40000010e0e */
[----:B------:R-:W-:-:S02]  /*5610*/  IADD3 R22, PT, PT, R20, R11, R22 ;  /* 0x0000000b14167210 */ /* 0x000fc40007ffe016 */
[----:B------:R-:W-:Y:S02]  /*5620*/  LOP3.LUT R11, R47, R28, R30, 0x96, !PT ;  /* 0x0000001c2f0b7212 */ /* 0x000fe400078e961e */
[----:B------:R-:W-:Y:S02]  /*5630*/  IADD3 R45, PT, PT, R12, R45, R26 ;  /* 0x0000002d0c2d7210 */ /* 0x000fe40007ffe01a */
[----:B------:R-:W-:Y:S01]  /*5640*/  LOP3.LUT R32, R40, R32, R49, 0x96, !PT ;  /* 0x0000002028207212 */ /* 0x000fe200078e9631 */
[----:B------:R-:W-:Y:S01]  /*5650*/  IMAD.IADD R11, R11, 0x1, R22 ;  /* 0x000000010b0b7824 */ /* 0x000fe200078e0216 */
[----:B------:R-:W-:Y:S02]  /*5660*/  LOP3.LUT R26, R14, R31, R24, 0xca, !PT ;  /* 0x0000001f0e1a7212 */ /* 0x000fe400078eca18 */
[C-C-:B------:R-:W-:Y:S02]  /*5670*/  SHF.L.W.U32.HI R12, R45.reuse, 0x1e, R45.reuse ;  /* 0x0000001e2d0c7819 */ /* 0x140fe40000010e2d */
[----:B------:R-:W-:-:S02]  /*5680*/  SHF.L.W.U32.HI R47, R45, 0x13, R45 ;  /* 0x000000132d2f7819 */ /* 0x000fc40000010e2d */
[----:B------:R-:W-:Y:S02]  /*5690*/  SHF.L.W.U32.HI R20, R45, 0xa, R45 ;  /* 0x0000000a2d147819 */ /* 0x000fe40000010e2d */
[----:B------:R-:W-:Y:S02]  /*56a0*/  IADD3 R26, PT, PT, R26, R21, R32 ;  /* 0x000000151a1a7210 */ /* 0x000fe40007ffe020 */
[----:B------:R-:W-:Y:S02]  /*56b0*/  LOP3.LUT R12, R20, R12, R47, 0x96, !PT ;  /* 0x0000000c140c7212 */ /* 0x000fe400078e962f */
[----:B------:R-:W-:Y:S02]  /*56c0*/  LOP3.LUT R43, R18, R43, R45, 0xe8, !PT ;  /* 0x0000002b122b7212 */ /* 0x000fe400078ee82d */
[----:B------:R-:W-:Y:S02]  /*56d0*/  IADD3 R21, PT, PT, R26, -0x5baf9315, R11 ;  /* 0xa4506ceb1a157810 */ /* 0x000fe40007ffe00b */
[----:B------:R-:W-:-:S02]  /*56e0*/  IADD3 R35, PT, PT, R35, R12, R43 ;  /* 0x0000000c23237210 */ /* 0x000fc40007ffe02b */
[--C-:B------:R-:W-:Y:S01]  /*56f0*/  SHF.R.W.U32 R20, R2, 0x7, R2.reuse ;  /* 0x0000000702147819 */ /* 0x100fe20000001e02 */
[----:B------:R-:W-:Y:S01]  /*5700*/  IMAD.IADD R12, R18, 0x1, R21 ;  /* 0x00000001120c7824 */ /* 0x000fe200078e0215 */
[--C-:B------:R-:W-:Y:S02]  /*5710*/  SHF.R.W.U32 R43, R2, 0x12, R2.reuse ;  /* 0x00000012022b7819 */ /* 0x100fe40000001e02 */
[----:B------:R-:W-:Y:S01]  /*5720*/  SHF.R.U32.HI R22, RZ, 0x3, R2 ;  /* 0x00000003ff167819 */ /* 0x000fe20000011602 */
[----:B------:R-:W-:Y:S01]  /*5730*/  IMAD.IADD R39, R12, 0x1, R39 ;  /* 0x000000010c277824 */ /* 0x000fe200078e0227 */
[C-C-:B------:R-:W-:Y:S02]  /*5740*/  SHF.L.W.U32.HI R26, R35.reuse, 0x1e, R35.reuse ;  /* 0x0000001e231a7819 */ /* 0x140fe40000010e23 */
[C-C-:B------:R-:W-:Y:S02]  /*5750*/  SHF.L.W.U32.HI R47, R35.reuse, 0x13, R35.reuse ;  /* 0x00000013232f7819 */ /* 0x140fe40000010e23 */
[----:B------:R-:W-:-:S02]  /*5760*/  SHF.L.W.U32.HI R28, R35, 0xa, R35 ;  /* 0x0000000a231c7819 */ /* 0x000fc40000010e23 */
[C-C-:B------:R-:W-:Y:S02]  /*5770*/  SHF.L.W.U32.HI R30, R12.reuse, 0x1a, R12.reuse ;  /* 0x0000001a0c1e7819 */ /* 0x140fe40000010e0c */
[C-C-:B------:R-:W-:Y:S02]  /*5780*/  SHF.L.W.U32.HI R49, R12.reuse, 0x15, R12.reuse ;  /* 0x000000150c317819 */ /* 0x140fe40000010e0c */
[----:B------:R-:W-:Y:S02]  /*5790*/  SHF.L.W.U32.HI R32, R12, 0x7, R12 ;  /* 0x000000070c207819 */ /* 0x000fe40000010e0c */
[----:B------:R-:W-:Y:S02]  /*57a0*/  LOP3.LUT R20, R43, R22, R20, 0x96, !PT ;  /* 0x000000162b147212 */ /* 0x000fe400078e9614 */
[----:B------:R-:W-:Y:S02]  /*57b0*/  LOP3.LUT R47, R28, R26, R47, 0x96, !PT ;  /* 0x0000001a1c2f7212 */ /* 0x000fe400078e962f */
[----:B------:R-:W-:-:S02]  /*57c0*/  SHF.R.W.U32 R22, R15, 0x11, R15 ;  /* 0x000000110f167819 */ /* 0x000fc40000001e0f */
[----:B------:R-:W-:Y:S02]  /*57d0*/  SHF.R.W.U32 R43, R15, 0x13, R15 ;  /* 0x000000130f2b7819 */ /* 0x000fe40000001e0f */
[----:B------:R-:W-:Y:S02]  /*57e0*/  LOP3.LUT R49, R32, R30, R49, 0x96, !PT ;  /* 0x0000001e20317212 */ /* 0x000fe400078e9631 */
[----:B------:R-:W-:Y:S02]  /*57f0*/  SHF.R.U32.HI R15, RZ, 0xa, R15 ;  /* 0x0000000aff0f7819 */ /* 0x000fe4000001160f */
[----:B------:R-:W-:Y:S02]  /*5800*/  LOP3.LUT R26, R12, R14, R31, 0xca, !PT ;  /* 0x0000000e0c1a7212 */ /* 0x000fe400078eca1f */
[----:B------:R-:W-:Y:S02]  /*5810*/  LOP3.LUT R18, R45, R18, R35, 0xe8, !PT ;  /* 0x000000122d127212 */ /* 0x000fe400078ee823 */
[----:B------:R-:W-:-:S02]  /*5820*/  IADD3 R20, PT, PT, R3, R10, R20 ;  /* 0x0000000a03147210 */ /* 0x000fc40007ffe014 */
[----:B------:R-:W-:Y:S02]  /*5830*/  LOP3.LUT R15, R43, R15, R22, 0x96, !PT ;  /* 0x0000000f2b0f7212 */ /* 0x000fe400078e9616 */
[----:B------:R-:W-:Y:S02]  /*5840*/  IADD3 R26, PT, PT, R26, R24, R49 ;  /* 0x000000181a1a7210 */ /* 0x000fe40007ffe031 */
[----:B------:R-:W-:Y:S02]  /*5850*/  IADD3 R18, PT, PT, R0, R47, R18 ;  /* 0x0000002f00127210 */ /* 0x000fe40007ffe012 */
[----:B------:R-:W-:Y:S02]  /*5860*/  IADD3 R20, PT, PT, R26, R20, R15 ;  /* 0x000000141a147210 */ /* 0x000fe40007ffe00f */
[C-C-:B------:R-:W-:Y:S01]  /*5870*/  SHF.L.W.U32.HI R0, R18.reuse, 0x1e, R18.reuse ;  /* 0x0000001e12007819 */ /* 0x140fe20000010e12 */
[C---:B------:R-:W-:Y:S01]  /*5880*/  IMAD.IADD R23, R18.reuse, 0x1, R23 ;  /* 0x0000000112177824 */ /* 0x040fe200078e0217 */
[--C-:B------:R-:W-:Y:S01]  /*5890*/  SHF.L.W.U32.HI R3, R18, 0x13, R18.reuse ;  /* 0x0000001312037819 */ /* 0x100fe20000010e12 */
[----:B------:R-:W-:Y:S01]  /*58a0*/  VIADD R22, R20, 0xbef9a3f7 ;  /* 0xbef9a3f714167836 */ /* 0x000fe20000000000 */
[----:B------:R-:W-:-:S02]  /*58b0*/  SHF.L.W.U32.HI R10, R18, 0xa, R18 ;  /* 0x0000000a120a7819 */ /* 0x000fc40000010e12 */
[----:B------:R-:W-:Y:S01]  /*58c0*/  LOP3.LUT R15, R35, R45, R18, 0xe8, !PT ;  /* 0x0000002d230f7212 */ /* 0x000fe200078ee812 */
[----:B------:R-:W-:Y:S01]  /*58d0*/  IMAD.IADD R45, R45, 0x1, R22 ;  /* 0x000000012d2d7824 */ /* 0x000fe200078e0216 */
[----:B------:R-:W-:Y:S02]  /*58e0*/  LOP3.LUT R10, R10, R0, R3, 0x96, !PT ;  /* 0x000000000a0a7212 */ /* 0x000fe400078e9603 */
[----:B------:R-:W-:Y:S01]  /*58f0*/  SHF.R.W.U32 R0, R13, 0x7, R13 ;  /* 0x000000070d007819 */ /* 0x000fe20000001e0d */
[----:B------:R-:W-:Y:S01]  /*5900*/  IMAD.IADD R19, R45, 0x1, R19 ;  /* 0x000000012d137824 */ /* 0x000fe200078e0213 */
[----:B------:R-:W-:Y:S02]  /*5910*/  SHF.R.W.U32 R3, R13, 0x12, R13 ;  /* 0x000000120d037819 */ /* 0x000fe40000001e0d */
[----:B------:R-:W-:Y:S02]  /*5920*/  IADD3 R21, PT, PT, R21, R10, R15 ;  /* 0x0000000a15157210 */ /* 0x000fe40007ffe00f */
[----:B------:R-:W-:-:S02]  /*5930*/  SHF.R.U32.HI R13, RZ, 0x3, R13 ;  /* 0x00000003ff0d7819 */ /* 0x000fc4000001160d */
[----:B------:R-:W-:Y:S01]  /*5940*/  SHF.L.W.U32.HI R24, R45, 0x1a, R45 ;  /* 0x0000001a2d187819 */ /* 0x000fe20000010e2d */
[----:B------:R-:W-:Y:S01]  /*5950*/  IMAD.IADD R25, R21, 0x1, R25 ;  /* 0x0000000115197824 */ /* 0x000fe200078e0219 */
[C-C-:B------:R-:W-:Y:S02]  /*5960*/  SHF.L.W.U32.HI R43, R45.reuse, 0x15, R45.reuse ;  /* 0x000000152d2b7819 */ /* 0x140fe40000010e2d */
[----:B------:R-:W-:Y:S02]  /*5970*/  SHF.L.W.U32.HI R26, R45, 0x7, R45 ;  /* 0x000000072d1a7819 */ /* 0x000fe40000010e2d */
[C-C-:B------:R-:W-:Y:S02]  /*5980*/  SHF.L.W.U32.HI R10, R21.reuse, 0x1e, R21.reuse ;  /* 0x0000001e150a7819 */ /* 0x140fe40000010e15 */
[C-C-:B------:R-:W-:Y:S02]  /*5990*/  SHF.L.W.U32.HI R15, R21.reuse, 0x13, R21.reuse ;  /* 0x00000013150f7819 */ /* 0x140fe40000010e15 */
[----:B------:R-:W-:-:S02]  /*59a0*/  SHF.L.W.U32.HI R20, R21, 0xa, R21 ;  /* 0x0000000a15147819 */ /* 0x000fc40000010e15 */
[----:B------:R-:W-:Y:S02]  /*59b0*/  PRMT R28, R9, 0x7604, R6 ;  /* 0x00007604091c7816 */ /* 0x000fe40000000006 */
[----:B------:R-:W-:Y:S02]  /*59c0*/  LOP3.LUT R0, R3, R13, R0, 0x96, !PT ;  /* 0x0000000d03007212 */ /* 0x000fe400078e9600 */
[C-C-:B------:R-:W-:Y:S02]  /*59d0*/  SHF.R.W.U32 R3, R11.reuse, 0x11, R11.reuse ;  /* 0x000000110b037819 */ /* 0x140fe40000001e0b */
[----:B------:R-:W-:Y:S02]  /*59e0*/  SHF.R.W.U32 R6, R11, 0x13, R11 ;  /* 0x000000130b067819 */ /* 0x000fe40000001e0b */
[----:B------:R-:W-:Y:S02]  /*59f0*/  LOP3.LUT R24, R26, R24, R43, 0x96, !PT ;  /* 0x000000181a187212 */ /* 0x000fe400078e962b */
[----:B------:R-:W-:-:S02]  /*5a00*/  SHF.R.U32.HI R11, RZ, 0xa, R11 ;  /* 0x0000000aff0b7819 */ /* 0x000fc4000001160b */
[----:B------:R-:W-:Y:S02]  /*5a10*/  LOP3.LUT R13, R45, R12, R14, 0xca, !PT ;  /* 0x0000000c2d0d7212 */ /* 0x000fe400078eca0e */
[----:B------:R-:W-:Y:S02]  /*5a20*/  LOP3.LUT R10, R20, R10, R15, 0x96, !PT ;  /* 0x0000000a140a7212 */ /* 0x000fe400078e960f */
[----:B------:R-:W-:Y:S02]  /*5a30*/  LOP3.LUT R9, R18, R35, R21, 0xe8, !PT ;  /* 0x0000002312097212 */ /* 0x000fe400078ee815 */
[----:B------:R-:W-:Y:S02]  /*5a40*/  IADD3 R2, PT, PT, R33, R2, R0 ;  /* 0x0000000221027210 */ /* 0x000fe40007ffe000 */
[----:B------:R-:W-:Y:S02]  /*5a50*/  LOP3.LUT R3, R6, R11, R3, 0x96, !PT ;  /* 0x0000000b06037212 */ /* 0x000fe400078e9603 */
[----:B------:R-:W-:-:S02]  /*5a60*/  IADD3 R13, PT, PT, R13, R31, R24 ;  /* 0x0000001f0d0d7210 */ /* 0x000fc40007ffe018 */
[----:B------:R-:W-:Y:S02]  /*5a70*/  IADD3 R9, PT, PT, R22, R10, R9 ;  /* 0x0000000a16097210 */ /* 0x000fe40007ffe009 */
[----:B------:R-:W-:Y:S02]  /*5a80*/  IADD3 R2, PT, PT, R13, R2, R3 ;  /* 0x000000020d027210 */ /* 0x000fe40007ffe003 */
[C-C-:B------:R-:W-:Y:S01]  /*5a90*/  SHF.L.W.U32.HI R6, R9.reuse, 0x1e, R9.reuse ;  /* 0x0000001e09067819 */ /* 0x140fe20000010e09 */
[C---:B------:R-:W-:Y:S01]  /*5aa0*/  IMAD.IADD R36, R9.reuse, 0x1, R36 ;  /* 0x0000000109247824 */ /* 0x040fe200078e0224 */
[C-C-:B------:R-:W-:Y:S01]  /*5ab0*/  SHF.L.W.U32.HI R11, R9.reuse, 0x13, R9.reuse ;  /* 0x00000013090b7819 */ /* 0x140fe20000010e09 */
[----:B------:R-:W-:Y:S01]  /*5ac0*/  VIADD R2, R2, 0xc67178f2 ;  /* 0xc67178f202027836 */ /* 0x000fe20000000000 */
[--C-:B------:R-:W-:Y:S02]  /*5ad0*/  SHF.L.W.U32.HI R10, R9, 0xa, R9.reuse ;  /* 0x0000000a090a7819 */ /* 0x100fe40000010e09 */
[----:B------:R-:W-:-:S02]  /*5ae0*/  LOP3.LUT R3, R21, R18, R9, 0xe8, !PT ;  /* 0x0000001215037212 */ /* 0x000fc400078ee809 */
[----:B------:R-:W-:Y:S02]  /*5af0*/  LOP3.LUT R6, R10, R6, R11, 0x96, !PT ;  /* 0x000000060a067212 */ /* 0x000fe400078e960b */
[----:B------:R-:W-:Y:S02]  /*5b00*/  SHF.R.U32.HI R32, RZ, 0x18, R23 ;  /* 0x00000018ff207819 */ /* 0x000fe40000011617 */
[----:B------:R-:W-:Y:S02]  /*5b10*/  IADD3 R6, PT, PT, R2, R6, R3 ;  /* 0x0000000602067210 */ /* 0x000fe40007ffe003 */
[----:B------:R-:W-:Y:S02]  /*5b20*/  PRMT R3, R28, 0x5410, R4 ;  /* 0x000054101c037816 */ /* 0x000fe40000000004 */
[----:B------:R-:W-:Y:S01]  /*5b30*/  SHF.R.U32.HI R47, RZ, 0x10, R23 ;  /* 0x00000010ff2f7819 */ /* 0x000fe20000011617 */
[----:B------:R-:W-:Y:S01]  /*5b40*/  IMAD.IADD R27, R6, 0x1, R27 ;  /* 0x00000001061b7824 */ /* 0x000fe200078e021b */
[----:B------:R-:W-:Y:S01]  /*5b50*/  SHF.R.U32.HI R56, RZ, 0x8, R23 ;  /* 0x00000008ff387819 */ /* 0x000fe20000011617 */
[----:B------:R0:W-:Y:S01]  /*5b60*/  STL [R1], R3 ;  /* 0x0000000301007387 */ /* 0x0001e20000100800 */
[----:B------:R-:W-:-:S02]  /*5b70*/  SHF.R.U32.HI R28, RZ, 0x18, R25 ;  /* 0x00000018ff1c7819 */ /* 0x000fc40000011619 */
[--C-:B------:R-:W-:Y:S02]  /*5b80*/  SHF.R.U32.HI R60, RZ, 0x8, R25.reuse ;  /* 0x00000008ff3c7819 */ /* 0x100fe40000011619 */
[----:B------:R-:W-:Y:S02]  /*5b90*/  SHF.R.U32.HI R31, RZ, 0x10, R25 ;  /* 0x00000010ff1f7819 */ /* 0x000fe40000011619 */
[----:B------:R-:W-:Y:S02]  /*5ba0*/  PRMT R0, R8, 0x7604, R5 ;  /* 0x0000760408007816 */ /* 0x000fe40000000005 */
[----:B------:R-:W-:Y:S02]  /*5bb0*/  IADD3 R34, PT, PT, R34, R2, R35 ;  /* 0x0000000222227210 */ /* 0x000fe40007ffe023 */
[----:B------:R-:W-:Y:S01]  /*5bc0*/  PRMT R11, R56, 0x3340, R23 ;  /* 0x00003340380b7816 */ /* 0x000fe20000000017 */
[----:B------:R0:W-:Y:S01]  /*5bd0*/  STL.U16 [R1+0x4], R0 ;  /* 0x0000040001007387 */ /* 0x0001e20000100400 */
[----:B------:R-:W-:-:S02]  /*5be0*/  PRMT R2, R32, 0x3340, R47 ;  /* 0x0000334020027816 */ /* 0x000fc4000000002f */
[----:B------:R-:W-:Y:S02]  /*5bf0*/  PRMT R10, R60, 0x3340, R25 ;  /* 0x000033403c0a7816 */ /* 0x000fe40000000019 */
[----:B------:R-:W-:Y:S02]  /*5c00*/  PRMT R5, R28, 0x3340, R31 ;  /* 0x000033401c057816 */ /* 0x000fe4000000001f */
[--C-:B------:R-:W-:Y:S02]  /*5c10*/  SHF.R.U32.HI R44, RZ, 0x8, R39.reuse ;  /* 0x00000008ff2c7819 */ /* 0x100fe40000011627 */
[--C-:B------:R-:W-:Y:S02]  /*5c20*/  SHF.R.U32.HI R26, RZ, 0x18, R39.reuse ;  /* 0x00000018ff1a7819 */ /* 0x100fe40000011627 */
[----:B------:R-:W-:Y:S02]  /*5c30*/  SHF.R.U32.HI R15, RZ, 0x10, R39 ;  /* 0x00000010ff0f7819 */ /* 0x000fe40000011627 */
[----:B------:R-:W-:-:S02]  /*5c40*/  SHF.R.U32.HI R24, RZ, 0x18, R36 ;  /* 0x00000018ff187819 */ /* 0x000fc40000011624 */
[--C-:B------:R-:W-:Y:S02]  /*5c50*/  SHF.R.U32.HI R33, RZ, 0x8, R36.reuse ;  /* 0x00000008ff217819 */ /* 0x100fe40000011624 */
[----:B------:R-:W-:Y:S02]  /*5c60*/  SHF.R.U32.HI R35, RZ, 0x10, R36 ;  /* 0x00000010ff237819 */ /* 0x000fe40000011624 */
[----:B------:R-:W-:Y:S02]  /*5c70*/  PRMT R11, R2, 0x5410, R11 ;  /* 0x00005410020b7816 */ /* 0x000fe4000000000b */
[----:B------:R-:W-:Y:S02]  /*5c80*/  PRMT R10, R5, 0x5410, R10 ;  /* 0x00005410050a7816 */ /* 0x000fe4000000000a */
[--C-:B------:R-:W-:Y:S02]  /*5c90*/  SHF.R.U32.HI R30, RZ, 0x18, R37.reuse ;  /* 0x00000018ff1e7819 */ /* 0x100fe40000011625 */
[----:B------:R-:W-:-:S02]  /*5ca0*/  SHF.R.U32.HI R13, RZ, 0x10, R37 ;  /* 0x00000010ff0d7819 */ /* 0x000fc40000011625 */
[----:B------:R-:W-:Y:S02]  /*5cb0*/  SHF.R.U32.HI R40, RZ, 0x8, R37 ;  /* 0x00000008ff287819 */ /* 0x000fe40000011625 */
[----:B------:R-:W-:Y:S02]  /*5cc0*/  PRMT R6, R44, 0x3340, R39 ;  /* 0x000033402c067816 */ /* 0x000fe40000000027 */
[----:B------:R-:W-:Y:S02]  /*5cd0*/  PRMT R5, R26, 0x3340, R15 ;  /* 0x000033401a057816 */ /* 0x000fe4000000000f */
[----:B------:R-:W-:Y:S02]  /*5ce0*/  PRMT R9, R33, 0x3340, R36 ;  /* 0x0000334021097816 */ /* 0x000fe40000000024 */
[----:B------:R-:W-:Y:S02]  /*5cf0*/  PRMT R2, R24, 0x3340, R35 ;  /* 0x0000334018027816 */ /* 0x000fe40000000023 */
[----:B------:R-:W-:-:S02]  /*5d00*/  SHF.R.U32.HI R22, RZ, 0x18, R19 ;  /* 0x00000018ff167819 */ /* 0x000fc40000011613 */
[--C-:B------:R-:W-:Y:S02]  /*5d10*/  SHF.R.U32.HI R48, RZ, 0x8, R19.reuse ;  /* 0x00000008ff307819 */ /* 0x100fe40000011613 */
[----:B------:R-:W-:Y:S02]  /*5d20*/  SHF.R.U32.HI R21, RZ, 0x10, R19 ;  /* 0x00000010ff157819 */ /* 0x000fe40000011613 */
[----:B------:R-:W-:Y:S02]  /*5d30*/  PRMT R7, R40, 0x3340, R37 ;  /* 0x0000334028077816 */ /* 0x000fe40000000025 */
[----:B------:R-:W-:Y:S02]  /*5d40*/  PRMT R4, R30, 0x3340, R13 ;  /* 0x000033401e047816 */ /* 0x000fe4000000000d */
[----:B------:R-:W-:Y:S02]  /*5d50*/  PRMT R6, R5, 0x5410, R6 ;  /* 0x0000541005067816 */ /* 0x000fe40000000006 */
[----:B------:R-:W-:-:S02]  /*5d60*/  PRMT R9, R2, 0x5410, R9 ;  /* 0x0000541002097816 */ /* 0x000fc40000000009 */
[----:B------:R-:W-:Y:S02]  /*5d70*/  PRMT R5, R48, 0x3340, R19 ;  /* 0x0000334030057816 */ /* 0x000fe40000000013 */
[----:B------:R-:W-:Y:S02]  /*5d80*/  PRMT R2, R22, 0x3340, R21 ;  /* 0x0000334016027816 */ /* 0x000fe40000000015 */
[--C-:B------:R-:W-:Y:S02]  /*5d90*/  SHF.R.U32.HI R18, RZ, 0x18, R34.reuse ;  /* 0x00000018ff127819 */ /* 0x100fe40000011622 */
[--C-:B------:R-:W-:Y:S02]  /*5da0*/  SHF.R.U32.HI R49, RZ, 0x8, R34.reuse ;  /* 0x00000008ff317819 */ /* 0x100fe40000011622 */
[----:B------:R-:W-:Y:S02]  /*5db0*/  SHF.R.U32.HI R51, RZ, 0x10, R34 ;  /* 0x00000010ff337819 */ /* 0x000fe40000011622 */
[----:B------:R-:W-:-:S02]  /*5dc0*/  PRMT R7, R4, 0x5410, R7 ;  /* 0x0000541004077816 */ /* 0x000fc40000000007 */
[----:B------:R-:W-:Y:S02]  /*5dd0*/  PRMT R5, R2, 0x5410, R5 ;  /* 0x0000541002057816 */ /* 0x000fe40000000005 */
[----:B------:R-:W-:Y:S02]  /*5de0*/  PRMT R4, R49, 0x3340, R34 ;  /* 0x0000334031047816 */ /* 0x000fe40000000022 */
[----:B------:R-:W-:Y:S02]  /*5df0*/  PRMT R43, R18, 0x3340, R51 ;  /* 0x00003340122b7816 */ /* 0x000fe40000000033 */
[--C-:B------:R-:W-:Y:S02]  /*5e00*/  SHF.R.U32.HI R2, RZ, 0x18, R27.reuse ;  /* 0x00000018ff027819 */ /* 0x100fe4000001161b */
[--C-:B------:R-:W-:Y:S02]  /*5e10*/  SHF.R.U32.HI R12, RZ, 0x8, R27.reuse ;  /* 0x00000008ff0c7819 */ /* 0x100fe4000001161b */
[----:B------:R-:W-:-:S02]  /*5e20*/  SHF.R.U32.HI R45, RZ, 0x10, R27 ;  /* 0x00000010ff2d7819 */ /* 0x000fc4000001161b */
[----:B------:R-:W-:Y:S02]  /*5e30*/  PRMT R4, R43, 0x5410, R4 ;  /* 0x000054102b047816 */ /* 0x000fe40000000004 */
[----:B------:R-:W-:Y:S02]  /*5e40*/  PRMT R8, R12, 0x3340, R27 ;  /* 0x000033400c087816 */ /* 0x000fe4000000001b */
[----:B------:R-:W-:Y:S01]  /*5e50*/  PRMT R43, R2, 0x3340, R45 ;  /* 0x00003340022b7816 */ /* 0x000fe2000000002d */
[----:B------:R0:W-:Y:S03]  /*5e60*/  STL.128 [R1+0x20], R4 ;  /* 0x0000200401007387 */ /* 0x0001e60000100c00 */
[----:B------:R-:W-:-:S05]  /*5e70*/  PRMT R8, R43, 0x5410, R8 ;  /* 0x000054102b087816 */ /* 0x000fca0000000008 */
[----:B------:R0:W-:Y:S01]  /*5e80*/  STL.128 [R1+0x10], R8 ;  /* 0x0000100801007387 */ /* 0x0001e20000100c00 */
[----:B------:R-:W-:Y:S05]  /*5e90*/  @!P0 BRA `(.L_x_0) ;  /* 0x0000003400488947 */ /* 0x000fea0003800000 */
[----:B------:R-:W1:Y:S02]  /*5ea0*/  LDC.64 R64, c[0x0][0x380] ;  /* 0x0000e000ff407b82 */ /* 0x000e640000000a00 */
[----:B-1----:R-:W5:Y:S01]  /*5eb0*/  LDG.E.64.CONSTANT R64, desc[UR36][R64.64+0x8] ;  /* 0x0000082440407981 */ /* 0x002f62000c1e9b00 */
[----:B------:R-:W-:Y:S01]  /*5ec0*/  BSSY.RECONVERGENT B6, `(.L_x_0) ;  /* 0x000034f000067945 */ /* 0x000fe20003800200 */
[----:B------:R-:W-:Y:S01]  /*5ed0*/  LOP3.LUT R45, R45, 0xff, RZ, 0xc0, !PT ;  /* 0x000000ff2d2d7812 */ /* 0x000fe200078ec0ff */
[----:B------:R-:W-:Y:S01]  /*5ee0*/  IMAD.MOV.U32 R53, RZ, RZ, RZ ;  /* 0x000000ffff357224 */ /* 0x000fe200078e00ff */
[----:B------:R-:W-:Y:S02]  /*5ef0*/  LOP3.LUT R43, R12, 0xff, RZ, 0xc0, !PT ;  /* 0x000000ff0c2b7812 */ /* 0x000fe400078ec0ff */
[----:B------:R-:W-:Y:S02]  /*5f00*/  LOP3.LUT R35, R35, 0xff, RZ, 0xc0, !PT ;  /* 0x000000ff23237812 */ /* 0x000fe400078ec0ff */
[----:B------:R-:W-:-:S02]  /*5f10*/  LOP3.LUT R33, R33, 0xff, RZ, 0xc0, !PT ;  /* 0x000000ff21217812 */ /* 0x000fc400078ec0ff */
[----:B------:R-:W-:Y:S02]  /*5f20*/  LOP3.LUT R31, R31, 0xff, RZ, 0xc0, !PT ;  /* 0x000000ff1f1f7812 */ /* 0x000fe400078ec0ff */
[----:B------:R-:W-:Y:S02]  /*5f30*/  LOP3.LUT R60, R60, 0xff, RZ, 0xc0, !PT ;  /* 0x000000ff3c3c7812 */ /* 0x000fe400078ec0ff */
[----:B------:R-:W-:Y:S02]  /*5f40*/  LOP3.LUT R58, R47, 0xff, RZ, 0xc0, !PT ;  /* 0x000000ff2f3a7812 */ /* 0x000fe400078ec0ff */
        /* <DEDUP_REMOVED lines=8> */
[----:B------:R-:W-:-:S07]  /*5fd0*/  LOP3.LUT R40, R40, 0xff, RZ, 0xc0, !PT ;  /* 0x000000ff28287812 */ /* 0x000fce00078ec0ff */
.L_x_73:
[----:B-----5:R-:W-:Y:S01]  /*5fe0*/  LEA R62, P0, R53, R64, 0x5 ;  /* 0x00000040353e7211 */ /* 0x020fe200078028ff */
[----:B------:R-:W-:Y:S01]  /*5ff0*/  BSSY.RECONVERGENT B0, `(.L_x_1) ;  /* 0x000002f000007945 */ /* 0x000fe20003800200 */
[----:B0-----:R-:W-:Y:S02]  /*6000*/  VIADD R3, R1, 0x13 ;  /* 0x0000001301037836 */ /* 0x001fe40000000000 */
[----:B------:R-:W-:Y:S01]  /*6010*/  IADD3 R4, P1, PT, R62, 0x3, RZ ;  /* 0x000000033e047810 */ /* 0x000fe20007f3e0ff */
[----:B------:R-:W-:Y:S02]  /*6020*/  IMAD.X R63, RZ, RZ, R65, P0 ;  /* 0x000000ffff3f7224 */ /* 0x000fe400000e0641 */
[----:B------:R-:W-:Y:S02]  /*6030*/  IMAD.MOV.U32 R0, RZ, RZ, RZ ;  /* 0x000000ffff007224 */ /* 0x000fe400078e00ff */
[----:B------:R-:W-:-:S08]  /*6040*/  IMAD.X R5, RZ, RZ, R63, P1 ;  /* 0x000000ffff057224 */ /* 0x000fd000008e063f */
.L_x_3:
[----:B------:R-:W2:Y:S04]  /*6050*/  LDL.U8 R6, [R3+-0x3] ;  /* 0xfffffd0003067983 */ /* 0x000ea80000100000 */
[----:B------:R-:W2:Y:S01]  /*6060*/  LD.E.U8 R7, desc[UR36][R4.64+-0x3] ;  /* 0xfffffd2404077980 */ /* 0x000ea2000c101100 */
[----:B------:R-:W-:-:S04]  /*6070*/  PLOP3.LUT P1, PT, PT, PT, PT, 0x8, 0x80 ;  /* 0x000000000080781c */ /* 0x000fc80003f2e170 */
[----:B------:R-:W-:Y:S02]  /*6080*/  P2R R55, PR, RZ, 0x2 ;  /* 0x00000002ff377803 */ /* 0x000fe40000000000 */
[----:B--2---:R-:W-:-:S13]  /*6090*/  ISETP.NE.AND P0, PT, R6, R7, PT ;  /* 0x000000070600720c */ /* 0x004fda0003f05270 */
[----:B------:R-:W-:Y:S05]  /*60a0*/  @P0 BRA `(.L_x_2) ;  /* 0x00000000008c0947 */ /* 0x000fea0003800000 */
[----:B------:R-:W2:Y:S04]  /*60b0*/  LDL.U8 R6, [R3+-0x2] ;  /* 0xfffffe0003067983 */ /* 0x000ea80000100000 */
[----:B------:R-:W2:Y:S02]  /*60c0*/  LD.E.U8 R7, desc[UR36][R4.64+-0x2] ;  /* 0xfffffe2404077980 */ /* 0x000ea4000c101100 */
[----:B--2---:R-:W-:-:S13]  /*60d0*/  ISETP.NE.AND P0, PT, R6, R7, PT ;  /* 0x000000070600720c */ /* 0x004fda0003f05270 */
[----:B------:R-:W-:Y:S05]  /*60e0*/  @P0 BRA `(.L_x_2) ;  /* 0x00000000007c0947 */ /* 0x000fea0003800000 */
[----:B------:R-:W2:Y:S04]  /*60f0*/  LDL.U8 R6, [R3+-0x1] ;  /* 0xffffff0003067983 */ /* 0x000ea80000100000 */
[----:B------:R-:W2:Y:S02]  /*6100*/  LD.E.U8 R7, desc[UR36][R4.64+-0x1] ;  /* 0xffffff2404077980 */ /* 0x000ea4000c101100 */
[----:B--2---:R-:W-:-:S13]  /*6110*/  ISETP.NE.AND P0, PT, R6, R7, PT ;  /* 0x000000070600720c */ /* 0x004fda0003f05270 */
[----:B------:R-:W-:Y:S05]  /*6120*/  @P0 BRA `(.L_x_2) ;  /* 0x00000000006c0947 */ /* 0x000fea0003800000 */
[----:B------:R-:W2:Y:S04]  /*6130*/  LDL.U8 R6, [R3] ;  /* 0x0000000003067983 */ /* 0x000ea80000100000 */
[----:B------:R-:W2:Y:S02]  /*6140*/  LD.E.U8 R7, desc[UR36][R4.64] ;  /* 0x0000002404077980 */ /* 0x000ea4000c101100 */
[----:B--2---:R-:W-:-:S13]  /*6150*/  ISETP.NE.AND P0, PT, R6, R7, PT ;  /* 0x000000070600720c */ /* 0x004fda0003f05270 */
[----:B------:R-:W-:Y:S05]  /*6160*/  @P0 BRA `(.L_x_2) ;  /* 0x00000000005c0947 */ /* 0x000fea0003800000 */
[----:B------:R-:W2:Y:S04]  /*6170*/  LDL.U8 R6, [R3+0x1] ;  /* 0x0000010003067983 */ /* 0x000ea80000100000 */
        /* <DEDUP_REMOVED lines=11> */
[----:B------:R0:W2:Y:S04]  /*6230*/  LDL.U8 R6, [R3+0x4] ;  /* 0x0000040003067983 */ /* 0x0000a80000100000 */
[----:B------:R1:W2:Y:S01]  /*6240*/  LD.E.U8 R7, desc[UR36][R4.64+0x4] ;  /* 0x0000042404077980 */ /* 0x0002a2000c101100 */
[C---:B------:R-:W-:Y:S01]  /*6250*/  ISETP.LT.U32.AND P2, PT, R0.reuse, 0x18, PT ;  /* 0x000000180000780c */ /* 0x040fe20003f41070 */
[----:B------:R-:W-:Y:S02]  /*6260*/  VIADD R0, R0, 0x8 ;  /* 0x0000000800007836 */ /* 0x000fe40000000000 */
[----:B0-----:R-:W-:Y:S01]  /*6270*/  VIADD R3, R3, 0x8 ;  /* 0x0000000803037836 */ /* 0x001fe20000000000 */
[----:B-1----:R-:W-:-:S05]  /*6280*/  IADD3 R4, P1, PT, R4, 0x8, RZ ;  /* 0x0000000804047810 */ /* 0x002fca0007f3e0ff */
[----:B------:R-:W-:Y:S01]  /*6290*/  IMAD.X R5, RZ, RZ, R5, P1 ;  /* 0x000000ffff057224 */ /* 0x000fe200008e0605 */
[----:B--2---:R-:W-:-:S04]  /*62a0*/  ISETP.NE.AND P0, PT, R6, R7, PT ;  /* 0x000000070600720c */ /* 0x004fc80003f05270 */
[----:B------:R-:W-:-:S04]  /*62b0*/  PLOP3.LUT P3, PT, P0, PT, PT, 0x8, 0x80 ;  /* 0x000000000080781c */ /* 0x000fc8000076e170 */
[----:B------:R-:W-:-:S05]  /*62c0*/  P2R R55, PR, RZ, 0x8 ;  /* 0x00000008ff377803 */ /* 0x000fca0000000000 */
[----:B------:R-:W-:Y:S05]  /*62d0*/  @!P0 BRA P2, `(.L_x_3) ;  /* 0xfffffffc005c8947 */ /* 0x000fea000103ffff */
.L_x_2:
[----:B------:R-:W-:Y:S05]  /*62e0*/  BSYNC.RECONVERGENT B0 ;  /* 0x0000000000007941 */ /* 0x000fea0003800200 */
.L_x_1:
[----:B------:R-:W-:Y:S01]  /*62f0*/  IMAD.MOV.U32 R10, RZ, RZ, R38 ;  /* 0x000000ffff0a7224 */ /* 0x000fe200078e0026 */
[----:B------:R-:W-:Y:S01]  /*6300*/  MOV R47, 0x0 ;  /* 0x00000000002f7802 */ /* 0x000fe20000000f00 */
[----:B------:R-:W-:Y:S01]  /*6310*/  IMAD.MOV.U32 R11, RZ, RZ, R29 ;  /* 0x000000ffff0b7224 */ /* 0x000fe200078e001d */
[----:B------:R0:W-:Y:S01]  /*6320*/  STL [R1+0x30], RZ ;  /* 0x000030ff01007387 */ /* 0x0001e20000100800 */
[----:B------:R-:W1:Y:S01]  /*6330*/  LDCU.64 UR4, c[0x4][0x8] ;  /* 0x01000100ff0477ac */ /* 0x000e620008000a00 */
[----:B------:R0:W2:Y:S01]  /*6340*/  LDC.64 R8, c[0x4][R47] ;  /* 0x010000002f087b82 */ /* 0x0000a20000000a00 */
[----:B------:R-:W-:Y:S01]  /*6350*/  IADD3 R49, P0, PT, R16, 0x30, RZ ;  /* 0x0000003010317810 */ /* 0x000fe20007f1e0ff */
[----:B------:R0:W-:Y:S04]  /*6360*/  STL.64 [R1+0x38], R10 ;  /* 0x0000380a01007387 */ /* 0x0001e80000100a00 */
[----:B------:R-:W-:-:S02]  /*6370*/  IMAD.X R51, RZ, RZ, R17, P0 ;  /* 0x000000ffff337224 */ /* 0x000fc400000e0611 */
[----:B------:R-:W-:Y:S02]  /*6380*/  IMAD.MOV.U32 R6, RZ, RZ, R49 ;  /* 0x000000ffff067224 */ /* 0x000fe400078e0031 */
[----:B------:R-:W-:Y:S02]  /*6390*/  IMAD.MOV.U32 R7, RZ, RZ, R51 ;  /* 0x000000ffff077224 */ /* 0x000fe400078e0033 */
[----:B-1----:R-:W-:Y:S02]  /*63a0*/  IMAD.U32 R4, RZ, RZ, UR4 ;  /* 0x00000004ff047e24 */ /* 0x002fe4000f8e00ff */
[----:B0-----:R-:W-:-:S07]  /*63b0*/  IMAD.U32 R5, RZ, RZ, UR5 ;  /* 0x00000005ff057e24 */ /* 0x001fce000f8e00ff */
[----:B------:R-:W-:-:S07]  /*63c0*/  LEPC R20, `(.L_x_4) ;  /* 0x000000001014794e */ /* 0x000fce0000000000 */
[----:B--2---:R-:W-:Y:S05]  /*63d0*/  CALL.ABS.NOINC R8 ;  /* 0x0000000008007343 */ /* 0x004fea0003c00000 */
.L_x_4:
[----:B------:R0:W-:Y:S01]  /*63e0*/  STL [R1+0x30], R2 ;  /* 0x0000300201007387 */ /* 0x0001e20000100800 */
[----:B------:R0:W1:Y:S01]  /*63f0*/  LDC.64 R8, c[0x4][R47] ;  /* 0x010000002f087b82 */ /* 0x0000620000000a00 */
[----:B------:R-:W2:Y:S01]  /*6400*/  LDCU.64 UR4, c[0x4][0x10] ;  /* 0x01000200ff0477ac */ /* 0x000ea20008000a00 */
[----:B------:R-:W-:Y:S02]  /*6410*/  IMAD.MOV.U32 R6, RZ, RZ, R49 ;  /* 0x000000ffff067224 */ /* 0x000fe400078e0031 */
[----:B------:R-:W-:Y:S02]  /*6420*/  IMAD.MOV.U32 R7, RZ, RZ, R51 ;  /* 0x000000ffff077224 */ /* 0x000fe400078e0033 */
[----:B--2---:R-:W-:Y:S02]  /*6430*/  IMAD.U32 R4, RZ, RZ, UR4 ;  /* 0x00000004ff047e24 */ /* 0x004fe4000f8e00ff */
[----:B0-----:R-:W-:-:S07]  /*6440*/  IMAD.U32 R5, RZ, RZ, UR5 ;  /* 0x00000005ff057e24 */ /* 0x001fce000f8e00ff */
[----:B------:R-:W-:-:S07]  /*6450*/  LEPC R20, `(.L_x_5) ;  /* 0x000000001014794e */ /* 0x000fce0000000000 */
[----:B-1----:R-:W-:Y:S05]  /*6460*/  CALL.ABS.NOINC R8 ;  /* 0x0000000008007343 */ /* 0x002fea0003c00000 */
.L_x_5:
        /* <DEDUP_REMOVED lines=9> */
.L_x_6:
        /* <DEDUP_REMOVED lines=9> */
.L_x_7:
[----:B------:R-:W-:Y:S01]  /*6590*/  LOP3.LUT R0, R27, 0xff, RZ, 0xc0, !PT ;  /* 0x000000ff1b007812 */ /* 0x000fe200078ec0ff */
[----:B------:R0:W1:Y:S01]  /*65a0*/  LDC.64 R8, c[0x4][R47] ;  /* 0x010000002f087b82 */ /* 0x0000620000000a00 */
[----:B------:R-:W2:Y:S01]  /*65b0*/  LDCU.64 UR4, c[0x4][0x10] ;  /* 0x01000200ff0477ac */ /* 0x000ea20008000a00 */
[----:B------:R-:W-:Y:S02]  /*65c0*/  IMAD.MOV.U32 R6, RZ, RZ, R49 ;  /* 0x000000ffff067224 */ /* 0x000fe400078e0031 */
[----:B------:R0:W-:Y:S01]  /*65d0*/  STL [R1+0x30], R0 ;  /* 0x0000300001007387 */ /* 0x0001e20000100800 */
[----:B------:R-:W-:Y:S02]  /*65e0*/  IMAD.MOV.U32 R7, RZ, RZ, R51 ;  /* 0x000000ffff077224 */ /* 0x000fe400078e0033 */
[----:B--2---:R-:W-:Y:S02]  /*65f0*/  IMAD.U32 R4, RZ, RZ, UR4 ;  /* 0x00000004ff047e24 */ /* 0x004fe4000f8e00ff */
[----:B0-----:R-:W-:-:S07]  /*6600*/  IMAD.U32 R5, RZ, RZ, UR5 ;  /* 0x00000005ff057e24 */ /* 0x001fce000f8e00ff */
[----:B------:R-:W-:-:S07]  /*6610*/  LEPC R20, `(.L_x_8) ;  /* 0x000000001014794e */ /* 0x000fce0000000000 */
[----:B-1----:R-:W-:Y:S05]  /*6620*/  CALL.ABS.NOINC R8 ;  /* 0x0000000008007343 */ /* 0x002fea0003c00000 */
.L_x_8:
        /* <DEDUP_REMOVED lines=9> */
.L_x_9:
        /* <DEDUP_REMOVED lines=9> */
.L_x_10:
        /* <DEDUP_REMOVED lines=9> */
.L_x_11:
        /* <DEDUP_REMOVED lines=10> */
.L_x_12:
        /* <DEDUP_REMOVED lines=9> */
.L_x_13:
        /* <DEDUP_REMOVED lines=9> */
.L_x_14:
        /* <DEDUP_REMOVED lines=9> */
.L_x_15:
        /* <DEDUP_REMOVED lines=10> */
.L_x_16:
        /* <DEDUP_REMOVED lines=9> */
.L_x_17:
        /* <DEDUP_REMOVED lines=9> */
.L_x_18:
        /* <DEDUP_REMOVED lines=9> */
.L_x_19:
        /* <DEDUP_REMOVED lines=10> */
.L_x_20:
        /* <DEDUP_REMOVED lines=9> */
.L_x_21:
        /* <DEDUP_REMOVED lines=9> */
.L_x_22:
        /* <DEDUP_REMOVED lines=9> */
.L_x_23:
        /* <DEDUP_REMOVED lines=10> */
.L_x_24:
        /* <DEDUP_REMOVED lines=9> */
.L_x_25:
        /* <DEDUP_REMOVED lines=9> */
.L_x_26:
        /* <DEDUP_REMOVED lines=9> */
.L_x_27:
        /* <DEDUP_REMOVED lines=10> */
.L_x_28:
        /* <DEDUP_REMOVED lines=9> */
.L_x_29:
        /* <DEDUP_REMOVED lines=9> */
.L_x_30:
        /* <DEDUP_REMOVED lines=9> */
.L_x_31:
        /* <DEDUP_REMOVED lines=10> */
.L_x_32:
        /* <DEDUP_REMOVED lines=9> */
.L_x_33:
        /* <DEDUP_REMOVED lines=9> */
.L_x_34:
        /* <DEDUP_REMOVED lines=9> */
.L_x_35:
        /* <DEDUP_REMOVED lines=10> */
.L_x_36:
[----:B------:R0:W1:Y:S01]  /*7660*/  LDC.64 R8, c[0x4][R47] ;  /* 0x010000002f087b82 */ /* 0x0000620000000a00 */
[----:B------:R-:W2:Y:S01]  /*7670*/  LDCU.64 UR4, c[0x4][0x18] ;  /* 0x01000300ff0477ac */ /* 0x000ea20008000a00 */
[----:B------:R-:W-:Y:S01]  /*7680*/  CS2R R6, SRZ ;  /* 0x0000000000067805 */ /* 0x000fe2000001ff00 */
[----:B--2---:R-:W-:Y:S02]  /*7690*/  IMAD.U32 R4, RZ, RZ, UR4 ;  /* 0x00000004ff047e24 */ /* 0x004fe4000f8e00ff */
[----:B0-----:R-:W-:-:S07]  /*76a0*/  IMAD.U32 R5, RZ, RZ, UR5 ;  /* 0x00000005ff057e24 */ /* 0x001fce000f8e00ff */
[----:B------:R-:W-:-:S07]  /*76b0*/  LEPC R20, `(.L_x_37) ;  /* 0x000000001014794e */ /* 0x000fce0000000000 */
[----:B-1----:R-:W-:Y:S05]  /*76c0*/  CALL.ABS.NOINC R8 ;  /* 0x0000000008007343 */ /* 0x002fea0003c00000 */
.L_x_37:
[----:B------:R-:W2:Y:S01]  /*76d0*/  LD.E.U8 R0, desc[UR36][R62.64] ;  /* 0x000000243e007980 */ /* 0x000ea2000c101100 */
[----:B------:R0:W1:Y:S01]  /*76e0*/  LDC.64 R8, c[0x4][R47] ;  /* 0x010000002f087b82 */ /* 0x0000620000000a00 */
[----:B------:R-:W3:Y:S01]  /*76f0*/  LDCU.64 UR4, c[0x4][0x10] ;  /* 0x01000200ff0477ac */ /* 0x000ee20008000a00 */
[----:B------:R-:W-:Y:S02]  /*7700*/  IMAD.MOV.U32 R6, RZ, RZ, R49 ;  /* 0x000000ffff067224 */ /* 0x000fe400078e0031 */
[----:B------:R-:W-:Y:S02]  /*7710*/  IMAD.MOV.U32 R7, RZ, RZ, R51 ;  /* 0x000000ffff077224 */ /* 0x000fe400078e0033 */
[----:B---3--:R-:W-:Y:S02]  /*7720*/  IMAD.U32 R4, RZ, RZ, UR4 ;  /* 0x00000004ff047e24 */ /* 0x008fe4000f8e00ff */
[----:B------:R-:W-:Y:S01]  /*7730*/  IMAD.U32 R5, RZ, RZ, UR5 ;  /* 0x00000005ff057e24 */ /* 0x000fe2000f8e00ff */
[----:B-12---:R0:W-:Y:S06]  /*7740*/  STL [R1+0x30], R0 ;  /* 0x0000300001007387 */ /* 0x0061ec0000100800 */
[----:B------:R-:W-:-:S07]  /*7750*/  LEPC R20, `(.L_x_38) ;  /* 0x000000001014794e */ /* 0x000fce0000000000 */
[----:B0-----:R-:W-:Y:S05]  /*7760*/  CALL.ABS.NOINC R8 ;  /* 0x0000000008007343 */ /* 0x001fea0003c00000 */
.L_x_38:
        /* <DEDUP_REMOVED lines=10> */
.L_x_39:
        /* <DEDUP_REMOVED lines=10> */
.L_x_40:
        /* <DEDUP_REMOVED lines=10> */
.L_x_41:
        /* <DEDUP_REMOVED lines=10> */
.L_x_42:
        /* <DEDUP_REMOVED lines=10> */
.L_x_43:
        /* <DEDUP_REMOVED lines=10> */
.L_x_44:
        /* <DEDUP_REMOVED lines=10> */
.L_x_45:
        /* <DEDUP_REMOVED lines=10> */
.L_x_46:
        /* <DEDUP_REMOVED lines=10> */
.L_x_47:
        /* <DEDUP_REMOVED lines=10> */
.L_x_48:
        /* <DEDUP_REMOVED lines=10> */
.L_x_49:
        /* <DEDUP_REMOVED lines=10> */
.L_x_50:
        /* <DEDUP_REMOVED lines=10> */
.L_x_51:
        /* <DEDUP_REMOVED lines=10> */
.L_x_52:
        /* <DEDUP_REMOVED lines=10> */
.L_x_53:
        /* <DEDUP_REMOVED lines=10> */
.L_x_54:
        /* <DEDUP_REMOVED lines=10> */
.L_x_55:
        /* <DEDUP_REMOVED lines=10> */
.L_x_56:
        /* <DEDUP_REMOVED lines=10> */
.L_x_57:
        /* <DEDUP_REMOVED lines=10> */
.L_x_58:
        /* <DEDUP_REMOVED lines=10> */
.L_x_59:
        /* <DEDUP_REMOVED lines=10> */
.L_x_60:
        /* <DEDUP_REMOVED lines=10> */
.L_x_61:
        /* <DEDUP_REMOVED lines=10> */
.L_x_62:
        /* <DEDUP_REMOVED lines=10> */
.L_x_63:
        /* <DEDUP_REMOVED lines=10> */
.L_x_64:
        /* <DEDUP_REMOVED lines=10> */
.L_x_65:
        /* <DEDUP_REMOVED lines=10> */
.L_x_66:
        /* <DEDUP_REMOVED lines=10> */
.L_x_67:
        /* <DEDUP_REMOVED lines=10> */
.L_x_68:
        /* <DEDUP_REMOVED lines=10> */
.L_x_69:
[----:B------:R0:W1:Y:S01]  /*8ad0*/  LDC.64 R8, c[0x4][R47] ;  /* 0x010000002f087b82 */ /* 0x0000620000000a00 */
[----:B------:R-:W2:Y:S01]  /*8ae0*/  LDCU.64 UR4, c[0x4][0x18] ;  /* 0x01000300ff0477ac */ /* 0x000ea20008000a00 */
[----:B------:R-:W-:Y:S01]  /*8af0*/  CS2R R6, SRZ ;  /* 0x0000000000067805 */ /* 0x000fe2000001ff00 */
[----:B--2---:R-:W-:Y:S02]  /*8b00*/  IMAD.U32 R4, RZ, RZ, UR4 ;  /* 0x00000004ff047e24 */ /* 0x004fe4000f8e00ff */
[----:B0-----:R-:W-:-:S07]  /*8b10*/  IMAD.U32 R5, RZ, RZ, UR5 ;  /* 0x00000005ff057e24 */ /* 0x001fce000f8e00ff */
[----:B------:R-:W-:-:S07]  /*8b20*/  LEPC R20, `(.L_x_70) ;  /* 0x000000001014794e */ /* 0x000fce0000000000 */
[----:B-1----:R-:W-:Y:S05]  /*8b30*/  CALL.ABS.NOINC R8 ;  /* 0x0000000008007343 */ /* 0x002fea0003c00000 */
.L_x_70:
[----:B------:R-:W-:-:S13]  /*8b40*/  ISETP.NE.AND P6, PT, R55, RZ, PT ;  /* 0x000000ff3700720c */ /* 0x000fda0003fc5270 */
[----:B------:R-:W-:Y:S05]  /*8b50*/  @P6 BRA `(.L_x_71) ;  /* 0x0000000000106947 */ /* 0x000fea0003800000 */
[----:B------:R-:W-:-:S05]  /*8b60*/  VIADD R53, R53, 0x1 ;  /* 0x0000000135357836 */ /* 0x000fca0000000000 */
[----:B------:R-:W-:-:S13]  /*8b70*/  ISETP.GE.AND P0, PT, R53, R41, PT ;  /* 0x000000293500720c */ /* 0x000fda0003f06270 */
[----:B------:R-:W-:Y:S05]  /*8b80*/  @P0 BRA `(.L_x_72) ;  /* 0x0000000800080947 */ /* 0x000fea0003800000 */
[----:B------:R-:W-:Y:S05]  /*8b90*/  BRA `(.L_x_73) ;  /* 0xffffffd400107947 */ /* 0x000fea000383ffff */
.L_x_71:
[----:B------:R-:W-:Y:S01]  /*8ba0*/  IMAD.MOV.U32 R28, RZ, RZ, R38 ;  /* 0x000000ffff1c7224 */ /* 0x000fe200078e0026 */
[----:B------:R-:W-:Y:S01]  /*8bb0*/  MOV R0, 0x0 ;  /* 0x0000000000007802 */ /* 0x000fe20000000f00 */
[----:B------:R0:W-:Y:S01]  /*8bc0*/  STL.64 [R1+0x30], R16 ;  /* 0x0000301001007387 */ /* 0x0001e20000100a00 */
[----:B------:R-:W1:Y:S01]  /*8bd0*/  LDCU.64 UR4, c[0x4][0x20] ;  /* 0x01000400ff0477ac */ /* 0x000e620008000a00 */
[----:B------:R-:W-:Y:S01]  /*8be0*/  IMAD.MOV.U32 R6, RZ, RZ, R49 ;  /* 0x000000ffff067224 */ /* 0x000fe200078e0031 */
[----:B------:R0:W2:Y:S01]  /*8bf0*/  LDC.64 R2, c[0x4][R0] ;  /* 0x0100000000027b82 */ /* 0x0000a20000000a00 */
[----:B------:R0:W-:Y:S01]  /*8c00*/  STL.64 [R1+0x40], R28 ;  /* 0x0000401c01007387 */ /* 0x0001e20000100a00 */
[----:B------:R-:W-:-:S03]  /*8c10*/  IMAD.MOV.U32 R7, RZ, RZ, R51 ;  /* 0x000000ffff077224 */ /* 0x000fc600078e0033 */
[----:B------:R0:W-:Y:S01]  /*8c20*/  STL [R1+0x38], RZ ;  /* 0x000038ff01007387 */ /* 0x0001e20000100800 */
[----:B-1----:R-:W-:Y:S02]  /*8c30*/  IMAD.U32 R4, RZ, RZ, UR4 ;  /* 0x00000004ff047e24 */ /* 0x002fe4000f8e00ff */
[----:B0-----:R-:W-:-:S07]  /*8c40*/  IMAD.U32 R5, RZ, RZ, UR5 ;  /* 0x00000005ff057e24 */ /* 0x001fce000f8e00ff */
[----:B------:R-:W-:-:S07]  /*8c50*/  LEPC R20, `(.L_x_74) ;  /* 0x000000001014794e */ /* 0x000fce0000000000 */
[----:B--2---:R-:W-:Y:S05]  /*8c60*/  CALL.ABS.NOINC R2 ;  /* 0x0000000002007343 */ /* 0x004fea0003c00000 */
.L_x_74:
[----:B------:R-:W0:Y:S01]  /*8c70*/  S2R R5, SR_LANEID ;  /* 0x0000000000057919 */ /* 0x000e220000000000 */
[----:B------:R-:W-:Y:S01]  /*8c80*/  VOTEU.ANY UR4, UPT, PT ;  /* 0x0000000000047886 */ /* 0x000fe200038e0100 */
[----:B------:R-:W1:Y:S01]  /*8c90*/  LDC.64 R2, c[0x0][0x398] ;  /* 0x0000e600ff027b82 */ /* 0x000e620000000a00 */
[----:B------:R-:W0:Y:S08]  /*8ca0*/  FLO.U32 R0, UR4 ;  /* 0x0000000400007d00 */ /* 0x000e3000080e0000 */
[----:B------:R-:W1:Y:S01]  /*8cb0*/  POPC R7, UR4 ;  /* 0x0000000400077d09 */ /* 0x000e620008000000 */
[----:B0-----:R-:W-:-:S13]  /*8cc0*/  ISETP.EQ.U32.AND P0, PT, R0, R5, PT ;  /* 0x000000050000720c */ /* 0x001fda0003f02070 */
[----:B-1----:R-:W2:Y:S01]  /*8cd0*/  @P0 ATOMG.E.ADD.STRONG.GPU PT, R3, desc[UR36][R2.64], R7 ;  /* 0x80000007020309a8 */ /* 0x002ea200081ef124 */
[----:B------:R-:W0:Y:S02]  /*8ce0*/  S2R R4, SR_LTMASK ;  /* 0x0000000000047919 */ /* 0x000e240000003900 */
[----:B0-----:R-:W-:-:S06]  /*8cf0*/  LOP3.LUT R4, R4, UR4, RZ, 0xc0, !PT ;  /* 0x0000000404047c12 */ /* 0x001fcc000f8ec0ff */
[----:B------:R-:W0:Y:S01]  /*8d00*/  POPC R4, R4 ;  /* 0x0000000400047309 */ /* 0x000e220000000000 */
[----:B--2---:R-:W0:Y:S02]  /*8d10*/  SHFL.IDX PT, R5, R3, R0, 0x1f ;  /* 0x00001f0003057589 */ /* 0x004e2400000e0000 */
[----:B0-----:R-:W-:-:S05]  /*8d20*/  IMAD.IADD R5, R5, 0x1, R4 ;  /* 0x0000000105057824 */ /* 0x001fca00078e0204 */
[----:B------:R-:W-:-:S13]  /*8d30*/  ISETP.GT.AND P0, PT, R5, 0x3e7, PT ;  /* 0x000003e70500780c */ /* 0x000fda0003f04270 */
[----:B------:R-:W-:Y:S05]  /*8d40*/  @P0 BRA `(.L_x_72) ;  /* 0x0000000400980947 */ /* 0x000fea0003800000 */
[----:B------:R-:W0:Y:S01]  /*8d50*/  LDCU UR4, c[0x0][0x2f8] ;  /* 0x00005f00ff0477ac */ /* 0x000e220008000800 */
[----:B------:R-:W1:Y:S01]  /*8d60*/  LDC.64 R20, c[0x0][0x390] ;  /* 0x0000e400ff147b82 */ /* 0x000e620000000a00 */
[----:B------:R-:W2:Y:S04]  /*8d70*/  LDL.U8 R28, [R1+0x10] ;  /* 0x00001000011c7983 */ /* 0x000ea80000100000 */
[----:B------:R-:W3:Y:S04]  /*8d80*/  LDL.U8 R67, [R1+0x11] ;  /* 0x0000110001437983 */ /* 0x000ee80000100000 */
[----:B------:R-:W4:Y:S04]  /*8d90*/  LDL.U8 R65, [R1+0x12] ;  /* 0x0000120001417983 */ /* 0x000f280000100000 */
[----:B------:R-:W5:Y:S01]  /*8da0*/  LDL.U8 R63, [R1+0x13] ;  /* 0x00001300013f7983 */ /* 0x000f620000100000 */
[----:B0-----:R-:W-:-:S03]  /*8db0*/  VIADD R0, R16, -UR4 ;  /* 0x8000000410007c36 */ /* 0x001fc60008000000 */
[----:B------:R-:W5:Y:S04]  /*8dc0*/  LDL.U8 R61, [R1+0x14] ;  /* 0x00001400013d7983 */ /* 0x000f680000100000 */
[----:B------:R-:W2:Y:S04]  /*8dd0*/  LDL.U16 R69, [R0] ;  /* 0x0000000000457983 */ /* 0x000ea80000100400 */
[----:B------:R-:W3:Y:S01]  /*8de0*/  LDL.U16 R24, [R0+0x2] ;  /* 0x0000020000187983 */ /* 0x000ee20000100400 */
[----:B-1----:R-:W-:-:S03]  /*8df0*/  IMAD.WIDE R20, R5, 0x2f, R20 ;  /* 0x0000002f05147825 */ /* 0x002fc600078e0214 */
[----:B------:R-:W4:Y:S04]  /*8e00*/  LDL.U16 R32, [R0+0x4] ;  /* 0x0000040000207983 */ /* 0x000f280000100400 */
[----:B------:R-:W5:Y:S04]  /*8e10*/  LDL.U8 R59, [R1+0x15] ;  /* 0x00001500013b7983 */ /* 0x000f680000100000 */
        /* <DEDUP_REMOVED lines=24> */
[----:B------:R-:W5:Y:S01]  /*8fa0*/  LDL.U8 R0, [R1+0x2f] ;  /* 0x00002f0001007983 */ /* 0x000f620000100000 */
[----:B--2---:R-:W-:-:S05]  /*8fb0*/  PRMT R3, R69, 0x7770, RZ ;  /* 0x0000777045037816 */ /* 0x004fca00000000ff */
[----:B------:R0:W-:Y:S04]  /*8fc0*/  STG.E.U8 desc[UR36][R20.64], R3 ;  /* 0x0000000314007986 */ /* 0x0001e8000c101124 */
[----:B0-----:R-:W2:Y:S01]  /*8fd0*/  LDL.U8 R3, [R1+0x2d] ;  /* 0x00002d0001037983 */ /* 0x001ea20000100000 */
[----:B------:R-:W0:Y:S01]  /*8fe0*/  S2UR UR5, SR_CgaCtaId ;  /* 0x00000000000579c3 */ /* 0x000e220000008800 */
[----:B------:R-:W-:Y:S02]  /*8ff0*/  UMOV UR4, 0x400 ;  /* 0x0000040000047882 */ /* 0x000fe40000000000 */
[----:B0-----:R-:W-:-:S09]  /*9000*/  ULEA UR4, UR5, UR4, 0x18 ;  /* 0x0000000405047291 */ /* 0x001fd2000f8ec0ff */
[----:B------:R-:W0:Y:S01]  /*9010*/  LDS.64 R30, [UR4] ;  /* 0x00000004ff1e7984 */ /* 0x000e220008000a00 */
[C---:B---3--:R-:W-:Y:S02]  /*9020*/  PRMT R22, R24.reuse, 0x7770, RZ ;  /* 0x0000777018167816 */ /* 0x048fe400000000ff */
[----:B------:R-:W-:Y:S02]  /*9030*/  PRMT R69, R69, 0x7771, RZ ;  /* 0x0000777145457816 */ /* 0x000fe400000000ff */
[----:B------:R-:W-:Y:S01]  /*9040*/  PRMT R24, R24, 0x7771, RZ ;  /* 0x0000777118187816 */ /* 0x000fe200000000ff */
[----:B------:R-:W-:Y:S01]  /*9050*/  STG.E.U8 desc[UR36][R20.64+0x2], R22 ;  /* 0x0000021614007986 */ /* 0x000fe2000c101124 */
[C---:B----4-:R-:W-:Y:S02]  /*9060*/  PRMT R26, R32.reuse, 0x7770, RZ ;  /* 0x00007770201a7816 */ /* 0x050fe400000000ff */
[----:B------:R-:W-:Y:S01]  /*9070*/  PRMT R32, R32, 0x7771, RZ ;  /* 0x0000777120207816 */ /* 0x000fe200000000ff */
[----:B------:R-:W-:Y:S04]  /*9080*/  STG.E.U8 desc[UR36][R20.64+0x1], R69 ;  /* 0x0000014514007986 */ /* 0x000fe8000c101124 */
[----:B------:R1:W-:Y:S04]  /*9090*/  STG.E.U8 desc[UR36][R20.64+0x3], R24 ;  /* 0x0000031814007986 */ /* 0x0003e8000c101124 */
[----:B------:R3:W-:Y:S04]  /*90a0*/  STG.E.U8 desc[UR36][R20.64+0x4], R26 ;  /* 0x0000041a14007986 */ /* 0x0007e8000c101124 */
[----:B------:R3:W-:Y:S04]  /*90b0*/  STG.E.U8 desc[UR36][R20.64+0x5], R32 ;  /* 0x0000052014007986 */ /* 0x0007e8000c101124 */
[----:B------:R3:W-:Y:S04]  /*90c0*/  STG.E.U8 desc[UR36][R20.64+0x7], R28 ;  /* 0x0000071c14007986 */ /* 0x0007e8000c101124 */
[----:B------:R3:W-:Y:S04]  /*90d0*/  STG.E.U8 desc[UR36][R20.64+0x8], R67 ;  /* 0x0000084314007986 */ /* 0x0007e8000c101124 */
[----:B------:R3:W-:Y:S01]  /*90e0*/  STG.E.U8 desc[UR36][R20.64+0x9], R65 ;  /* 0x0000094114007986 */ /* 0x0007e2000c101124 */
[----:B0-----:R-:W-:-:S02]  /*90f0*/  SHF.R.U32.HI R44, RZ, 0x18, R31 ;  /* 0x00000018ff2c7819 */ /* 0x001fc4000001161f */
[--C-:B------:R-:W-:Y:S02]  /*9100*/  SHF.R.U32.HI R42, RZ, 0x10, R31.reuse ;  /* 0x00000010ff2a7819 */ /* 0x100fe4000001161f */
[--C-:B------:R-:W-:Y:S02]  /*9110*/  SHF.R.U32.HI R40, RZ, 0x8, R31.reuse ;  /* 0x00000008ff287819 */ /* 0x100fe4000001161f */
[C-C-:B-1----:R-:W-:Y:S02]  /*9120*/  SHF.R.U64 R24, R30.reuse, 0x18, R31.reuse ;  /* 0x000000181e187819 */ /* 0x142fe4000000121f */
[C-C-:B------:R-:W-:Y:S02]  /*9130*/  SHF.R.U64 R22, R30.reuse, 0x10, R31.reuse ;  /* 0x000000101e167819 */ /* 0x140fe4000000121f */
[----:B------:R-:W-:Y:S01]  /*9140*/  SHF.R.U64 R69, R30, 0x8, R31 ;  /* 0x000000081e457819 */ /* 0x000fe2000000121f */
[----:B------:R3:W-:Y:S04]  /*9150*/  STG.E.U8 desc[UR36][R20.64+0x2e], R44 ;  /* 0x00002e2c14007986 */ /* 0x0007e8000c101124 */
[----:B------:R3:W-:Y:S04]  /*9160*/  STG.E.U8 desc[UR36][R20.64+0x2d], R42 ;  /* 0x00002d2a14007986 */ /* 0x0007e8000c101124 */
[----:B------:R3:W-:Y:S04]  /*9170*/  STG.E.U8 desc[UR36][R20.64+0x2c], R40 ;  /* 0x00002c2814007986 */ /* 0x0007e8000c101124 */
[----:B------:R3:W-:Y:S04]  /*9180*/  STG.E.U8 desc[UR36][R20.64+0x2a], R24 ;  /* 0x00002a1814007986 */ /* 0x0007e8000c101124 */
[----:B------:R3:W-:Y:S04]  /*9190*/  STG.E.U8 desc[UR36][R20.64+0x2b], R31 ;  /* 0x00002b1f14007986 */ /* 0x0007e8000c101124 */
[----:B------:R3:W-:Y:S04]  /*91a0*/  STG.E.U8 desc[UR36][R20.64+0x27], R30 ;  /* 0x0000271e14007986 */ /* 0x0007e8000c101124 */
[----:B------:R3:W-:Y:S04]  /*91b0*/  STG.E.U8 desc[UR36][R20.64+0x29], R22 ;  /* 0x0000291614007986 */ /* 0x0007e8000c101124 */
[----:B------:R3:W-:Y:S04]  /*91c0*/  STG.E.U8 desc[UR36][R20.64+0x28], R69 ;  /* 0x0000284514007986 */ /* 0x0007e8000c101124 */
[----:B-----5:R3:W-:Y:S04]  /*91d0*/  STG.E.U8 desc[UR36][R20.64+0xa], R63 ;  /* 0x00000a3f14007986 */ /* 0x0207e8000c101124 */
        /* <DEDUP_REMOVED lines=26> */
[----:B------:R3:W-:Y:S04]  /*9380*/  STG.E.U8 desc[UR36][R20.64+0x6], RZ ;  /* 0x000006ff14007986 */ /* 0x0007e8000c101124 */
[----:B------:R3:W-:Y:S04]  /*9390*/  STG.E.U8 desc[UR36][R20.64+0x26], R0 ;  /* 0x0000260014007986 */ /* 0x0007e8000c101124 */
[----:B--2---:R3:W-:Y:S02]  /*93a0*/  STG.E.U8 desc[UR36][R20.64+0x24], R3 ;  /* 0x0000240314007986 */ /* 0x0047e4000c101124 */
.L_x_72:
[----:B------:R-:W-:Y:S05]  /*93b0*/  BSYNC.RECONVERGENT B6 ;  /* 0x0000000000067941 */ /* 0x000fea0003800200 */
.L_x_0:
[----:B------:R-:W-:-:S05]  /*93c0*/  IADD3 R38, P0, PT, R38, UR38, RZ ;  /* 0x0000002626267c10 */ /* 0x000fca000ff1e0ff */
[----:B------:R-:W-:Y:S01]  /*93d0*/  IMAD.X R29, RZ, RZ, R29, P0 ;  /* 0x000000ffff1d7224 */ /* 0x000fe200000e061d */
[----:B------:R-:W-:-:S04]  /*93e0*/  ISETP.GE.U32.AND P0, PT, R38, 0x398ed040, PT ;  /* 0x398ed0402600780c */ /* 0x000fc80003f06070 */
[----:B------:R-:W-:-:S13]  /*93f0*/  ISETP.GE.U32.AND.EX P0, PT, R29, 0xd, PT, P0 ;  /* 0x0000000d1d00780c */ /* 0x000fda0003f06100 */
[----:B------:R-:W-:Y:S05]  /*9400*/  @!P0 BRA `(.L_x_75) ;  /* 0xffffff6c00a08947 */ /* 0x000fea000383ffff */
[----:B------:R-:W-:Y:S05]  /*9410*/  EXIT ;  /* 0x000000000000794d */ /* 0x000fea0003800000 */
.L_x_76:
[----:B------:R-:W-:-:S00]  /*9420*/  BRA `(.L_x_76) ;  /* 0xfffffffc00fc7947 */ /* 0x000fc0000383ffff */
[----:B------:R-:W-:-:S00]  /*9430*/  NOP ;  /* 0x0000000000007918 */ /* 0x000fc00000000000 */
        /* <DEDUP_REMOVED lines=12> */
.L_x_77:


//--------------------- .nv.global.init           --------------------------
	.section	.nv.global.init,"aw",@progbits
.nv.global.init:
	.type		$str$2,@object
	.size		$str$2,($str$1 - $str$2)
$str$2:
        /*0000*/ 	.byte	0x0a, 0x00
	.type		$str$1,@object
	.size		$str$1,($str - $str$1)
$str$1:
        /*0002*/ 	.byte	0x25, 0x30, 0x32, 0x78, 0x00
	.type		$str,@object
	.size		$str,($str$3 - $str)
$str:
        /*0007*/ 	.byte	0x54, 0x61, 0x72, 0x67, 0x65, 0x74, 0x20, 0x68, 0x61, 0x73, 0x68, 0x20, 0x66, 0x6f, 0x72, 0x20
        /*0017*/ 	.byte	0x67, 0x72, 0x6f, 0x75, 0x70, 0x20, 0x25, 0x64, 0x2c, 0x20, 0x69, 0x6e, 0x64, 0x65, 0x78, 0x20
        /*0027*/ 	.byte	0x25, 0x6c, 0x64, 0x3a, 0x20, 0x00
	.type		$str$3,@object
	.size		$str$3,(.L_8 - $str$3)
$str$3:
        /*002d*/ 	.byte	0x4d, 0x61, 0x74, 0x63, 0x68, 0x20, 0x66, 0x6f, 0x75, 0x6e, 0x64, 0x3a, 0x20, 0x50, 0x61, 0x73
        /*003d*/ 	.byte	0x73, 0x77, 0x6f, 0x72, 0x64, 0x20, 0x3d, 0x20, 0x25, 0x73, 0x2c, 0x20, 0x47, 0x72, 0x6f, 0x75
        /*004d*/ 	.byte	0x70, 0x20, 0x3d, 0x20, 0x25, 0x64, 0x2c, 0x20, 0x49, 0x6e, 0x64, 0x65, 0x78, 0x20, 0x3d, 0x20
        /*005d*/ 	.byte	0x25, 0x6c, 0x6c, 0x75, 0x0a, 0x00
.L_8:


//--------------------- .nv.shared._Z35find_passwords_multiple_salt_groupsPK12SaltGroupSoAiP13FoundPasswordPi --------------------------
	.section	.nv.shared._Z35find_passwords_multiple_salt_groupsPK12SaltGroupSoAiP13FoundPasswordPi,"aw",@nobits
	.sectionflags	@""
	.align	8
.nv.shared._Z35find_passwords_multiple_salt_groupsPK12SaltGroupSoAiP13FoundPasswordPi:
	.zero		1032


//--------------------- .nv.shared.reserved.0     --------------------------
	.section	.nv.shared.reserved.0,"aw",@nobits
	.weak		__nv_reservedSMEM_offset_0_alias
	.size		__nv_reservedSMEM_offset_0_alias, 0, 64
	.other		__nv_reservedSMEM_offset_0_alias,@"STO_CUDA_RESERVED_SHARED STV_DEFAULT"
__nv_reservedSMEM_offset_0_alias:
	.zero		0
	.zero		64


//--------------------- .nv.constant0._Z35find_passwords_multiple_salt_groupsPK12SaltGroupSoAiP13FoundPasswordPi --------------------------
	.section	.nv.constant0._Z35find_passwords_multiple_salt_groupsPK12SaltGroupSoAiP13FoundPasswordPi,"a",@progbits
	.sectionflags	@""
	.align	4
.nv.constant0._Z35find_passwords_multiple_salt_groupsPK12SaltGroupSoAiP13FoundPasswordPi:
	.zero		928


//--------------------- SYMBOLS --------------------------

	.type		.nv.reservedSmem.offset0,@object
	.size		.nv.reservedSmem.offset0,0x4
	.type		.nv.reservedSmem.cap,@object
	.size		.nv.reservedSmem.cap,0x4
	.type		vprintf,@function
